//
// Generated by NVIDIA NVVM Compiler
//
// Compiler Build ID: CL-36424714
// Cuda compilation tools, release 13.0, V13.0.88
// Based on NVVM 20.0.0
//

.version 9.0
.target sm_100
.address_size 64

	// .globl	_Z12MatMulKernel6MatrixS_S_
// _ZZ12MatMulKernel6MatrixS_S_E2As has been demoted
// _ZZ12MatMulKernel6MatrixS_S_E2Bs has been demoted

.visible .entry _Z12MatMulKernel6MatrixS_S_(
	.param .align 8 .b8 _Z12MatMulKernel6MatrixS_S__param_0[32],
	.param .align 8 .b8 _Z12MatMulKernel6MatrixS_S__param_1[32],
	.param .align 8 .b8 _Z12MatMulKernel6MatrixS_S__param_2[32]
)
{
	.reg .pred 	%p<8>;
	.reg .b16 	%rs<25>;
	.reg .b32 	%r<112>;
	.reg .b32 	%f<368>;
	.reg .b64 	%rd<70>;
	// demoted variable
	.shared .align 4 .b8 _ZZ12MatMulKernel6MatrixS_S_E2As[1024];
	// demoted variable
	.shared .align 4 .b8 _ZZ12MatMulKernel6MatrixS_S_E2Bs[1024];
	ld.param.u64 	%rd7, [_Z12MatMulKernel6MatrixS_S__param_2+16];
	ld.param.u32 	%r43, [_Z12MatMulKernel6MatrixS_S__param_2+8];
	ld.param.u64 	%rd6, [_Z12MatMulKernel6MatrixS_S__param_1+16];
	ld.param.u32 	%r40, [_Z12MatMulKernel6MatrixS_S__param_1+8];
	ld.param.u64 	%rd5, [_Z12MatMulKernel6MatrixS_S__param_0+16];
	ld.param.u32 	%r37, [_Z12MatMulKernel6MatrixS_S__param_0+8];
	ld.param.v2.u32 	{%r35, %r36}, [_Z12MatMulKernel6MatrixS_S__param_0];
	mov.u32 	%r74, %ctaid.y;
	mov.u32 	%r75, %ctaid.x;
	shl.b32 	%r1, %r74, 4;
	shl.b32 	%r2, %r75, 4;
	mov.u32 	%r3, %tid.y;
	mov.u32 	%r4, %tid.x;
	shr.s32 	%r76, %r35, 31;
	shr.u32 	%r77, %r76, 28;
	add.s32 	%r78, %r35, %r77;
	shr.s32 	%r5, %r78, 4;
	setp.lt.s32 	%p1, %r35, 16;
	mov.f32 	%f367, 0f00000000;
	@%p1 bra 	$L__BB0_9;
	cvta.to.global.u64 	%rd1, %rd5;
	mul.lo.s32 	%r6, %r1, %r37;
	cvta.to.global.u64 	%rd2, %rd6;
	shl.b32 	%r8, %r40, 4;
	mad.lo.s32 	%r80, %r37, %r3, %r4;
	cvt.s64.s32 	%rd3, %r80;
	shl.b32 	%r81, %r3, 6;
	mov.u32 	%r82, _ZZ12MatMulKernel6MatrixS_S_E2As;
	add.s32 	%r9, %r82, %r81;
	shl.b32 	%r83, %r4, 2;
	add.s32 	%r10, %r9, %r83;
	mad.lo.s32 	%r84, %r40, %r3, %r4;
	cvt.s64.s32 	%rd4, %r84;
	mov.u32 	%r85, _ZZ12MatMulKernel6MatrixS_S_E2Bs;
	add.s32 	%r12, %r85, %r83;
	add.s32 	%r11, %r12, %r81;
	add.s32 	%r86, %r5, -1;
	and.b32  	%r13, %r5, 3;
	setp.lt.u32 	%p2, %r86, 3;
	mov.f32 	%f367, 0f00000000;
	mov.b32 	%r111, 0;
	@%p2 bra 	$L__BB0_4;
	and.b32  	%r87, %r5, 134217724;
	neg.s32 	%r109, %r87;
	add.s32 	%r108, %r6, 32;
	add.s32 	%r107, %r8, %r2;
	shl.b32 	%r88, %r40, 5;
	add.s32 	%r106, %r88, %r2;
	mad.lo.s32 	%r105, %r40, 48, %r2;
	mov.f32 	%f367, 0f00000000;
	mov.u32 	%r104, %r2;
$L__BB0_3:
	.pragma "nounroll";
	and.b32  	%r111, %r5, 134217724;
	add.s32 	%r89, %r108, -32;
	cvt.s64.s32 	%rd8, %r89;
	cvt.s64.s32 	%rd9, %r104;
	add.s64 	%rd10, %rd8, %rd3;
	shl.b64 	%rd11, %rd10, 2;
	add.s64 	%rd12, %rd1, %rd11;
	ld.global.f32 	%f14, [%rd12];
	st.shared.f32 	[%r10], %f14;
	add.s64 	%rd13, %rd9, %rd4;
	shl.b64 	%rd14, %rd13, 2;
	add.s64 	%rd15, %rd2, %rd14;
	ld.global.f32 	%f15, [%rd15];
	st.shared.f32 	[%r11], %f15;
	bar.sync 	0;
	ld.shared.f32 	%f16, [%r9];
	ld.shared.f32 	%f17, [%r12];
	fma.rn.f32 	%f18, %f16, %f17, %f367;
	ld.shared.f32 	%f19, [%r9+4];
	ld.shared.f32 	%f20, [%r12+64];
	fma.rn.f32 	%f21, %f19, %f20, %f18;
	ld.shared.f32 	%f22, [%r9+8];
	ld.shared.f32 	%f23, [%r12+128];
	fma.rn.f32 	%f24, %f22, %f23, %f21;
	ld.shared.f32 	%f25, [%r9+12];
	ld.shared.f32 	%f26, [%r12+192];
	fma.rn.f32 	%f27, %f25, %f26, %f24;
	ld.shared.f32 	%f28, [%r9+16];
	ld.shared.f32 	%f29, [%r12+256];
	fma.rn.f32 	%f30, %f28, %f29, %f27;
	ld.shared.f32 	%f31, [%r9+20];
	ld.shared.f32 	%f32, [%r12+320];
	fma.rn.f32 	%f33, %f31, %f32, %f30;
	ld.shared.f32 	%f34, [%r9+24];
	ld.shared.f32 	%f35, [%r12+384];
	fma.rn.f32 	%f36, %f34, %f35, %f33;
	ld.shared.f32 	%f37, [%r9+28];
	ld.shared.f32 	%f38, [%r12+448];
	fma.rn.f32 	%f39, %f37, %f38, %f36;
	ld.shared.f32 	%f40, [%r9+32];
	ld.shared.f32 	%f41, [%r12+512];
	fma.rn.f32 	%f42, %f40, %f41, %f39;
	ld.shared.f32 	%f43, [%r9+36];
	ld.shared.f32 	%f44, [%r12+576];
	fma.rn.f32 	%f45, %f43, %f44, %f42;
	ld.shared.f32 	%f46, [%r9+40];
	ld.shared.f32 	%f47, [%r12+640];
	fma.rn.f32 	%f48, %f46, %f47, %f45;
	ld.shared.f32 	%f49, [%r9+44];
	ld.shared.f32 	%f50, [%r12+704];
	fma.rn.f32 	%f51, %f49, %f50, %f48;
	ld.shared.f32 	%f52, [%r9+48];
	ld.shared.f32 	%f53, [%r12+768];
	fma.rn.f32 	%f54, %f52, %f53, %f51;
	ld.shared.f32 	%f55, [%r9+52];
	ld.shared.f32 	%f56, [%r12+832];
	fma.rn.f32 	%f57, %f55, %f56, %f54;
	ld.shared.f32 	%f58, [%r9+56];
	ld.shared.f32 	%f59, [%r12+896];
	fma.rn.f32 	%f60, %f58, %f59, %f57;
	ld.shared.f32 	%f61, [%r9+60];
	ld.shared.f32 	%f62, [%r12+960];
	fma.rn.f32 	%f63, %f61, %f62, %f60;
	bar.sync 	0;
	add.s32 	%r90, %r108, -16;
	cvt.s64.s32 	%rd16, %r90;
	cvt.s64.s32 	%rd17, %r107;
	add.s64 	%rd18, %rd16, %rd3;
	shl.b64 	%rd19, %rd18, 2;
	add.s64 	%rd20, %rd1, %rd19;
	ld.global.f32 	%f64, [%rd20];
	st.shared.f32 	[%r10], %f64;
	add.s64 	%rd21, %rd17, %rd4;
	shl.b64 	%rd22, %rd21, 2;
	add.s64 	%rd23, %rd2, %rd22;
	ld.global.f32 	%f65, [%rd23];
	st.shared.f32 	[%r11], %f65;
	bar.sync 	0;
	ld.shared.f32 	%f66, [%r9];
	ld.shared.f32 	%f67, [%r12];
	fma.rn.f32 	%f68, %f66, %f67, %f63;
	ld.shared.f32 	%f69, [%r9+4];
	ld.shared.f32 	%f70, [%r12+64];
	fma.rn.f32 	%f71, %f69, %f70, %f68;
	ld.shared.f32 	%f72, [%r9+8];
	ld.shared.f32 	%f73, [%r12+128];
	fma.rn.f32 	%f74, %f72, %f73, %f71;
	ld.shared.f32 	%f75, [%r9+12];
	ld.shared.f32 	%f76, [%r12+192];
	fma.rn.f32 	%f77, %f75, %f76, %f74;
	ld.shared.f32 	%f78, [%r9+16];
	ld.shared.f32 	%f79, [%r12+256];
	fma.rn.f32 	%f80, %f78, %f79, %f77;
	ld.shared.f32 	%f81, [%r9+20];
	ld.shared.f32 	%f82, [%r12+320];
	fma.rn.f32 	%f83, %f81, %f82, %f80;
	ld.shared.f32 	%f84, [%r9+24];
	ld.shared.f32 	%f85, [%r12+384];
	fma.rn.f32 	%f86, %f84, %f85, %f83;
	ld.shared.f32 	%f87, [%r9+28];
	ld.shared.f32 	%f88, [%r12+448];
	fma.rn.f32 	%f89, %f87, %f88, %f86;
	ld.shared.f32 	%f90, [%r9+32];
	ld.shared.f32 	%f91, [%r12+512];
	fma.rn.f32 	%f92, %f90, %f91, %f89;
	ld.shared.f32 	%f93, [%r9+36];
	ld.shared.f32 	%f94, [%r12+576];
	fma.rn.f32 	%f95, %f93, %f94, %f92;
	ld.shared.f32 	%f96, [%r9+40];
	ld.shared.f32 	%f97, [%r12+640];
	fma.rn.f32 	%f98, %f96, %f97, %f95;
	ld.shared.f32 	%f99, [%r9+44];
	ld.shared.f32 	%f100, [%r12+704];
	fma.rn.f32 	%f101, %f99, %f100, %f98;
	ld.shared.f32 	%f102, [%r9+48];
	ld.shared.f32 	%f103, [%r12+768];
	fma.rn.f32 	%f104, %f102, %f103, %f101;
	ld.shared.f32 	%f105, [%r9+52];
	ld.shared.f32 	%f106, [%r12+832];
	fma.rn.f32 	%f107, %f105, %f106, %f104;
	ld.shared.f32 	%f108, [%r9+56];
	ld.shared.f32 	%f109, [%r12+896];
	fma.rn.f32 	%f110, %f108, %f109, %f107;
	ld.shared.f32 	%f111, [%r9+60];
	ld.shared.f32 	%f112, [%r12+960];
	fma.rn.f32 	%f113, %f111, %f112, %f110;
	bar.sync 	0;
	add.s32 	%r91, %r108, 16;
	cvt.s64.s32 	%rd24, %r108;
	cvt.s64.s32 	%rd25, %r106;
	add.s64 	%rd26, %rd24, %rd3;
	shl.b64 	%rd27, %rd26, 2;
	add.s64 	%rd28, %rd1, %rd27;
	ld.global.f32 	%f114, [%rd28];
	st.shared.f32 	[%r10], %f114;
	add.s64 	%rd29, %rd25, %rd4;
	shl.b64 	%rd30, %rd29, 2;
	add.s64 	%rd31, %rd2, %rd30;
	ld.global.f32 	%f115, [%rd31];
	st.shared.f32 	[%r11], %f115;
	bar.sync 	0;
	ld.shared.f32 	%f116, [%r9];
	ld.shared.f32 	%f117, [%r12];
	fma.rn.f32 	%f118, %f116, %f117, %f113;
	ld.shared.f32 	%f119, [%r9+4];
	ld.shared.f32 	%f120, [%r12+64];
	fma.rn.f32 	%f121, %f119, %f120, %f118;
	ld.shared.f32 	%f122, [%r9+8];
	ld.shared.f32 	%f123, [%r12+128];
	fma.rn.f32 	%f124, %f122, %f123, %f121;
	ld.shared.f32 	%f125, [%r9+12];
	ld.shared.f32 	%f126, [%r12+192];
	fma.rn.f32 	%f127, %f125, %f126, %f124;
	ld.shared.f32 	%f128, [%r9+16];
	ld.shared.f32 	%f129, [%r12+256];
	fma.rn.f32 	%f130, %f128, %f129, %f127;
	ld.shared.f32 	%f131, [%r9+20];
	ld.shared.f32 	%f132, [%r12+320];
	fma.rn.f32 	%f133, %f131, %f132, %f130;
	ld.shared.f32 	%f134, [%r9+24];
	ld.shared.f32 	%f135, [%r12+384];
	fma.rn.f32 	%f136, %f134, %f135, %f133;
	ld.shared.f32 	%f137, [%r9+28];
	ld.shared.f32 	%f138, [%r12+448];
	fma.rn.f32 	%f139, %f137, %f138, %f136;
	ld.shared.f32 	%f140, [%r9+32];
	ld.shared.f32 	%f141, [%r12+512];
	fma.rn.f32 	%f142, %f140, %f141, %f139;
	ld.shared.f32 	%f143, [%r9+36];
	ld.shared.f32 	%f144, [%r12+576];
	fma.rn.f32 	%f145, %f143, %f144, %f142;
	ld.shared.f32 	%f146, [%r9+40];
	ld.shared.f32 	%f147, [%r12+640];
	fma.rn.f32 	%f148, %f146, %f147, %f145;
	ld.shared.f32 	%f149, [%r9+44];
	ld.shared.f32 	%f150, [%r12+704];
	fma.rn.f32 	%f151, %f149, %f150, %f148;
	ld.shared.f32 	%f152, [%r9+48];
	ld.shared.f32 	%f153, [%r12+768];
	fma.rn.f32 	%f154, %f152, %f153, %f151;
	ld.shared.f32 	%f155, [%r9+52];
	ld.shared.f32 	%f156, [%r12+832];
	fma.rn.f32 	%f157, %f155, %f156, %f154;
	ld.shared.f32 	%f158, [%r9+56];
	ld.shared.f32 	%f159, [%r12+896];
	fma.rn.f32 	%f160, %f158, %f159, %f157;
	ld.shared.f32 	%f161, [%r9+60];
	ld.shared.f32 	%f162, [%r12+960];
	fma.rn.f32 	%f163, %f161, %f162, %f160;
	bar.sync 	0;
	cvt.s64.s32 	%rd32, %r91;
	cvt.s64.s32 	%rd33, %r105;
	add.s64 	%rd34, %rd32, %rd3;
	shl.b64 	%rd35, %rd34, 2;
	add.s64 	%rd36, %rd1, %rd35;
	ld.global.f32 	%f164, [%rd36];
	st.shared.f32 	[%r10], %f164;
	add.s64 	%rd37, %rd33, %rd4;
	shl.b64 	%rd38, %rd37, 2;
	add.s64 	%rd39, %rd2, %rd38;
	ld.global.f32 	%f165, [%rd39];
	st.shared.f32 	[%r11], %f165;
	bar.sync 	0;
	ld.shared.f32 	%f166, [%r9];
	ld.shared.f32 	%f167, [%r12];
	fma.rn.f32 	%f168, %f166, %f167, %f163;
	ld.shared.f32 	%f169, [%r9+4];
	ld.shared.f32 	%f170, [%r12+64];
	fma.rn.f32 	%f171, %f169, %f170, %f168;
	ld.shared.f32 	%f172, [%r9+8];
	ld.shared.f32 	%f173, [%r12+128];
	fma.rn.f32 	%f174, %f172, %f173, %f171;
	ld.shared.f32 	%f175, [%r9+12];
	ld.shared.f32 	%f176, [%r12+192];
	fma.rn.f32 	%f177, %f175, %f176, %f174;
	ld.shared.f32 	%f178, [%r9+16];
	ld.shared.f32 	%f179, [%r12+256];
	fma.rn.f32 	%f180, %f178, %f179, %f177;
	ld.shared.f32 	%f181, [%r9+20];
	ld.shared.f32 	%f182, [%r12+320];
	fma.rn.f32 	%f183, %f181, %f182, %f180;
	ld.shared.f32 	%f184, [%r9+24];
	ld.shared.f32 	%f185, [%r12+384];
	fma.rn.f32 	%f186, %f184, %f185, %f183;
	ld.shared.f32 	%f187, [%r9+28];
	ld.shared.f32 	%f188, [%r12+448];
	fma.rn.f32 	%f189, %f187, %f188, %f186;
	ld.shared.f32 	%f190, [%r9+32];
	ld.shared.f32 	%f191, [%r12+512];
	fma.rn.f32 	%f192, %f190, %f191, %f189;
	ld.shared.f32 	%f193, [%r9+36];
	ld.shared.f32 	%f194, [%r12+576];
	fma.rn.f32 	%f195, %f193, %f194, %f192;
	ld.shared.f32 	%f196, [%r9+40];
	ld.shared.f32 	%f197, [%r12+640];
	fma.rn.f32 	%f198, %f196, %f197, %f195;
	ld.shared.f32 	%f199, [%r9+44];
	ld.shared.f32 	%f200, [%r12+704];
	fma.rn.f32 	%f201, %f199, %f200, %f198;
	ld.shared.f32 	%f202, [%r9+48];
	ld.shared.f32 	%f203, [%r12+768];
	fma.rn.f32 	%f204, %f202, %f203, %f201;
	ld.shared.f32 	%f205, [%r9+52];
	ld.shared.f32 	%f206, [%r12+832];
	fma.rn.f32 	%f207, %f205, %f206, %f204;
	ld.shared.f32 	%f208, [%r9+56];
	ld.shared.f32 	%f209, [%r12+896];
	fma.rn.f32 	%f210, %f208, %f209, %f207;
	ld.shared.f32 	%f211, [%r9+60];
	ld.shared.f32 	%f212, [%r12+960];
	fma.rn.f32 	%f367, %f211, %f212, %f210;
	bar.sync 	0;
	add.s32 	%r109, %r109, 4;
	add.s32 	%r108, %r108, 64;
	shl.b32 	%r92, %r40, 6;
	add.s32 	%r107, %r107, %r92;
	add.s32 	%r106, %r106, %r92;
	add.s32 	%r105, %r105, %r92;
	add.s32 	%r104, %r104, %r92;
	setp.ne.s32 	%p3, %r109, 0;
	@%p3 bra 	$L__BB0_3;
$L__BB0_4:
	setp.eq.s32 	%p4, %r13, 0;
	@%p4 bra 	$L__BB0_9;
	setp.eq.s32 	%p5, %r13, 1;
	@%p5 bra 	$L__BB0_7;
	shl.b32 	%r93, %r111, 4;
	add.s32 	%r94, %r93, %r6;
	cvt.s64.s32 	%rd40, %r94;
	mad.lo.s32 	%r95, %r8, %r111, %r2;
	cvt.s64.s32 	%rd41, %r95;
	add.s64 	%rd42, %rd40, %rd3;
	shl.b64 	%rd43, %rd42, 2;
	add.s64 	%rd44, %rd1, %rd43;
	ld.global.f32 	%f214, [%rd44];
	st.shared.f32 	[%r10], %f214;
	add.s64 	%rd45, %rd41, %rd4;
	shl.b64 	%rd46, %rd45, 2;
	add.s64 	%rd47, %rd2, %rd46;
	ld.global.f32 	%f215, [%rd47];
	st.shared.f32 	[%r11], %f215;
	bar.sync 	0;
	ld.shared.f32 	%f216, [%r9];
	ld.shared.f32 	%f217, [%r12];
	fma.rn.f32 	%f218, %f216, %f217, %f367;
	ld.shared.f32 	%f219, [%r9+4];
	ld.shared.f32 	%f220, [%r12+64];
	fma.rn.f32 	%f221, %f219, %f220, %f218;
	ld.shared.f32 	%f222, [%r9+8];
	ld.shared.f32 	%f223, [%r12+128];
	fma.rn.f32 	%f224, %f222, %f223, %f221;
	ld.shared.f32 	%f225, [%r9+12];
	ld.shared.f32 	%f226, [%r12+192];
	fma.rn.f32 	%f227, %f225, %f226, %f224;
	ld.shared.f32 	%f228, [%r9+16];
	ld.shared.f32 	%f229, [%r12+256];
	fma.rn.f32 	%f230, %f228, %f229, %f227;
	ld.shared.f32 	%f231, [%r9+20];
	ld.shared.f32 	%f232, [%r12+320];
	fma.rn.f32 	%f233, %f231, %f232, %f230;
	ld.shared.f32 	%f234, [%r9+24];
	ld.shared.f32 	%f235, [%r12+384];
	fma.rn.f32 	%f236, %f234, %f235, %f233;
	ld.shared.f32 	%f237, [%r9+28];
	ld.shared.f32 	%f238, [%r12+448];
	fma.rn.f32 	%f239, %f237, %f238, %f236;
	ld.shared.f32 	%f240, [%r9+32];
	ld.shared.f32 	%f241, [%r12+512];
	fma.rn.f32 	%f242, %f240, %f241, %f239;
	ld.shared.f32 	%f243, [%r9+36];
	ld.shared.f32 	%f244, [%r12+576];
	fma.rn.f32 	%f245, %f243, %f244, %f242;
	ld.shared.f32 	%f246, [%r9+40];
	ld.shared.f32 	%f247, [%r12+640];
	fma.rn.f32 	%f248, %f246, %f247, %f245;
	ld.shared.f32 	%f249, [%r9+44];
	ld.shared.f32 	%f250, [%r12+704];
	fma.rn.f32 	%f251, %f249, %f250, %f248;
	ld.shared.f32 	%f252, [%r9+48];
	ld.shared.f32 	%f253, [%r12+768];
	fma.rn.f32 	%f254, %f252, %f253, %f251;
	ld.shared.f32 	%f255, [%r9+52];
	ld.shared.f32 	%f256, [%r12+832];
	fma.rn.f32 	%f257, %f255, %f256, %f254;
	ld.shared.f32 	%f258, [%r9+56];
	ld.shared.f32 	%f259, [%r12+896];
	fma.rn.f32 	%f260, %f258, %f259, %f257;
	ld.shared.f32 	%f261, [%r9+60];
	ld.shared.f32 	%f262, [%r12+960];
	fma.rn.f32 	%f263, %f261, %f262, %f260;
	bar.sync 	0;
	add.s32 	%r96, %r94, 16;
	cvt.s64.s32 	%rd48, %r96;
	add.s32 	%r97, %r95, %r8;
	cvt.s64.s32 	%rd49, %r97;
	add.s64 	%rd50, %rd48, %rd3;
	shl.b64 	%rd51, %rd50, 2;
	add.s64 	%rd52, %rd1, %rd51;
	ld.global.f32 	%f264, [%rd52];
	st.shared.f32 	[%r10], %f264;
	add.s64 	%rd53, %rd49, %rd4;
	shl.b64 	%rd54, %rd53, 2;
	add.s64 	%rd55, %rd2, %rd54;
	ld.global.f32 	%f265, [%rd55];
	st.shared.f32 	[%r11], %f265;
	bar.sync 	0;
	ld.shared.f32 	%f266, [%r9];
	ld.shared.f32 	%f267, [%r12];
	fma.rn.f32 	%f268, %f266, %f267, %f263;
	ld.shared.f32 	%f269, [%r9+4];
	ld.shared.f32 	%f270, [%r12+64];
	fma.rn.f32 	%f271, %f269, %f270, %f268;
	ld.shared.f32 	%f272, [%r9+8];
	ld.shared.f32 	%f273, [%r12+128];
	fma.rn.f32 	%f274, %f272, %f273, %f271;
	ld.shared.f32 	%f275, [%r9+12];
	ld.shared.f32 	%f276, [%r12+192];
	fma.rn.f32 	%f277, %f275, %f276, %f274;
	ld.shared.f32 	%f278, [%r9+16];
	ld.shared.f32 	%f279, [%r12+256];
	fma.rn.f32 	%f280, %f278, %f279, %f277;
	ld.shared.f32 	%f281, [%r9+20];
	ld.shared.f32 	%f282, [%r12+320];
	fma.rn.f32 	%f283, %f281, %f282, %f280;
	ld.shared.f32 	%f284, [%r9+24];
	ld.shared.f32 	%f285, [%r12+384];
	fma.rn.f32 	%f286, %f284, %f285, %f283;
	ld.shared.f32 	%f287, [%r9+28];
	ld.shared.f32 	%f288, [%r12+448];
	fma.rn.f32 	%f289, %f287, %f288, %f286;
	ld.shared.f32 	%f290, [%r9+32];
	ld.shared.f32 	%f291, [%r12+512];
	fma.rn.f32 	%f292, %f290, %f291, %f289;
	ld.shared.f32 	%f293, [%r9+36];
	ld.shared.f32 	%f294, [%r12+576];
	fma.rn.f32 	%f295, %f293, %f294, %f292;
	ld.shared.f32 	%f296, [%r9+40];
	ld.shared.f32 	%f297, [%r12+640];
	fma.rn.f32 	%f298, %f296, %f297, %f295;
	ld.shared.f32 	%f299, [%r9+44];
	ld.shared.f32 	%f300, [%r12+704];
	fma.rn.f32 	%f301, %f299, %f300, %f298;
	ld.shared.f32 	%f302, [%r9+48];
	ld.shared.f32 	%f303, [%r12+768];
	fma.rn.f32 	%f304, %f302, %f303, %f301;
	ld.shared.f32 	%f305, [%r9+52];
	ld.shared.f32 	%f306, [%r12+832];
	fma.rn.f32 	%f307, %f305, %f306, %f304;
	ld.shared.f32 	%f308, [%r9+56];
	ld.shared.f32 	%f309, [%r12+896];
	fma.rn.f32 	%f310, %f308, %f309, %f307;
	ld.shared.f32 	%f311, [%r9+60];
	ld.shared.f32 	%f312, [%r12+960];
	fma.rn.f32 	%f367, %f311, %f312, %f310;
	bar.sync 	0;
	add.s32 	%r111, %r111, 2;
$L__BB0_7:
	and.b32  	%r98, %r5, 1;
	setp.eq.b32 	%p6, %r98, 1;
	not.pred 	%p7, %p6;
	@%p7 bra 	$L__BB0_9;
	shl.b32 	%r99, %r111, 4;
	add.s32 	%r100, %r99, %r6;
	cvt.s64.s32 	%rd56, %r100;
	mad.lo.s32 	%r101, %r8, %r111, %r2;
	cvt.s64.s32 	%rd57, %r101;
	add.s64 	%rd58, %rd56, %rd3;
	shl.b64 	%rd59, %rd58, 2;
	add.s64 	%rd60, %rd1, %rd59;
	ld.global.f32 	%f313, [%rd60];
	st.shared.f32 	[%r10], %f313;
	add.s64 	%rd61, %rd57, %rd4;
	shl.b64 	%rd62, %rd61, 2;
	add.s64 	%rd63, %rd2, %rd62;
	ld.global.f32 	%f314, [%rd63];
	st.shared.f32 	[%r11], %f314;
	bar.sync 	0;
	ld.shared.f32 	%f315, [%r9];
	ld.shared.f32 	%f316, [%r12];
	fma.rn.f32 	%f317, %f315, %f316, %f367;
	ld.shared.f32 	%f318, [%r9+4];
	ld.shared.f32 	%f319, [%r12+64];
	fma.rn.f32 	%f320, %f318, %f319, %f317;
	ld.shared.f32 	%f321, [%r9+8];
	ld.shared.f32 	%f322, [%r12+128];
	fma.rn.f32 	%f323, %f321, %f322, %f320;
	ld.shared.f32 	%f324, [%r9+12];
	ld.shared.f32 	%f325, [%r12+192];
	fma.rn.f32 	%f326, %f324, %f325, %f323;
	ld.shared.f32 	%f327, [%r9+16];
	ld.shared.f32 	%f328, [%r12+256];
	fma.rn.f32 	%f329, %f327, %f328, %f326;
	ld.shared.f32 	%f330, [%r9+20];
	ld.shared.f32 	%f331, [%r12+320];
	fma.rn.f32 	%f332, %f330, %f331, %f329;
	ld.shared.f32 	%f333, [%r9+24];
	ld.shared.f32 	%f334, [%r12+384];
	fma.rn.f32 	%f335, %f333, %f334, %f332;
	ld.shared.f32 	%f336, [%r9+28];
	ld.shared.f32 	%f337, [%r12+448];
	fma.rn.f32 	%f338, %f336, %f337, %f335;
	ld.shared.f32 	%f339, [%r9+32];
	ld.shared.f32 	%f340, [%r12+512];
	fma.rn.f32 	%f341, %f339, %f340, %f338;
	ld.shared.f32 	%f342, [%r9+36];
	ld.shared.f32 	%f343, [%r12+576];
	fma.rn.f32 	%f344, %f342, %f343, %f341;
	ld.shared.f32 	%f345, [%r9+40];
	ld.shared.f32 	%f346, [%r12+640];
	fma.rn.f32 	%f347, %f345, %f346, %f344;
	ld.shared.f32 	%f348, [%r9+44];
	ld.shared.f32 	%f349, [%r12+704];
	fma.rn.f32 	%f350, %f348, %f349, %f347;
	ld.shared.f32 	%f351, [%r9+48];
	ld.shared.f32 	%f352, [%r12+768];
	fma.rn.f32 	%f353, %f351, %f352, %f350;
	ld.shared.f32 	%f354, [%r9+52];
	ld.shared.f32 	%f355, [%r12+832];
	fma.rn.f32 	%f356, %f354, %f355, %f353;
	ld.shared.f32 	%f357, [%r9+56];
	ld.shared.f32 	%f358, [%r12+896];
	fma.rn.f32 	%f359, %f357, %f358, %f356;
	ld.shared.f32 	%f360, [%r9+60];
	ld.shared.f32 	%f361, [%r12+960];
	fma.rn.f32 	%f367, %f360, %f361, %f359;
	bar.sync 	0;
$L__BB0_9:
	mad.lo.s32 	%r102, %r1, %r43, %r2;
	cvt.s64.s32 	%rd64, %r102;
	cvta.to.global.u64 	%rd65, %rd7;
	mad.lo.s32 	%r103, %r43, %r3, %r4;
	cvt.s64.s32 	%rd66, %r103;
	add.s64 	%rd67, %rd64, %rd66;
	shl.b64 	%rd68, %rd67, 2;
	add.s64 	%rd69, %rd65, %rd68;
	st.global.f32 	[%rd69], %f367;
	ret;

}


// ===== COMPILED SASS (sm_100) =====

	.target	sm_100

	.elftype	@"ET_EXEC"


//--------------------- .note.nv.tkinfo           --------------------------
	.section	.note.nv.tkinfo,"",@"SHT_NOTE"
	.sectionflags	@"SHF_NOTE_NV_TKINFO"
	.tkinfo
        /*0018*/ 	.word	0x00000002
        /*0030*/ 	.string	""
        /*0030*/ 	.string	"ptxas"
        /*0030*/ 	.string	"Cuda compilation tools, release 13.0, V13.0.88"
        /*0030*/ 	.string	"Build cuda_13.0.r13.0/compiler.36424714_0"
        /*0030*/ 	.string	"-arch sm_100 -m 64 "



//--------------------- .note.nv.cuinfo           --------------------------
	.section	.note.nv.cuinfo,"",@"SHT_NOTE"
	.sectionflags	@"SHF_NOTE_NV_CUINFO"
        /*0018*/ 	.short	0x0002
        /*001a*/ 	.short	0x0064
        /*001c*/ 	.short	0x0082
	.zero		2


//--------------------- .nv.info                  --------------------------
	.section	.nv.info,"",@"SHT_CUDA_INFO"
	.align	4


	//----- nvinfo : EIATTR_REGCOUNT
	.align		4
        /*0000*/ 	.byte	0x04, 0x2f
        /*0002*/ 	.short	(.L_1 - .L_0)
	.align		4
.L_0:
        /*0004*/ 	.word	index@(_Z12MatMulKernel6MatrixS_S_)
        /*0008*/ 	.word	0x00000020


	//----- nvinfo : EIATTR_FRAME_SIZE
	.align		4
.L_1:
        /*000c*/ 	.byte	0x04, 0x11
        /*000e*/ 	.short	(.L_3 - .L_2)
	.align		4
.L_2:
        /*0010*/ 	.word	index@(_Z12MatMulKernel6MatrixS_S_)
        /*0014*/ 	.word	0x00000000


	//----- nvinfo : EIATTR_MIN_STACK_SIZE
	.align		4
.L_3:
        /*0018*/ 	.byte	0x04, 0x12
        /*001a*/ 	.short	(.L_5 - .L_4)
	.align		4
.L_4:
        /*001c*/ 	.word	index@(_Z12MatMulKernel6MatrixS_S_)
        /*0020*/ 	.word	0x00000000
.L_5:


//--------------------- .nv.compat                --------------------------
	.section	.nv.compat,"",@"SHT_CUDA_COMPAT_INFO"
	.align	4
        /*0000*/ 	.byte	0x02, 0x09, 0x00, 0x00, 0x02, 0x02, 0x01, 0x00, 0x02, 0x05, 0x05, 0x00, 0x03, 0x07, 0x01, 0x01
        /*0010*/ 	.byte	0x02, 0x03, 0x00, 0x00, 0x02, 0x06, 0x01, 0x00, 0x04, 0x0b, 0x08, 0x00, 0x09, 0x00, 0x00, 0x00
        /*0020*/ 	.byte	0x00, 0x00, 0x00, 0x00


//--------------------- .nv.info._Z12MatMulKernel6MatrixS_S_ --------------------------
	.section	.nv.info._Z12MatMulKernel6MatrixS_S_,"",@"SHT_CUDA_INFO"
	.sectionflags	@""
	.align	4


	//----- nvinfo : EIATTR_CUDA_API_VERSION
	.align		4
        /*0000*/ 	.byte	0x04, 0x37
        /*0002*/ 	.short	(.L_7 - .L_6)
.L_6:
        /*0004*/ 	.word	0x00000082


	//----- nvinfo : EIATTR_KPARAM_INFO
	.align		4
.L_7:
        /*0008*/ 	.byte	0x04, 0x17
        /*000a*/ 	.short	(.L_9 - .L_8)
.L_8:
        /*000c*/ 	.word	0x00000000
        /*0010*/ 	.short	0x0002
        /*0012*/ 	.short	0x0040
        /*0014*/ 	.byte	0x00, 0xf0, 0x81, 0x00


	//----- nvinfo : EIATTR_KPARAM_INFO
	.align		4
.L_9:
        /*0018*/ 	.byte	0x04, 0x17
        /*001a*/ 	.short	(.L_11 - .L_10)
.L_10:
        /*001c*/ 	.word	0x00000000
        /*0020*/ 	.short	0x0001
        /*0022*/ 	.short	0x0020
        /*0024*/ 	.byte	0x00, 0xf0, 0x81, 0x00


	//----- nvinfo : EIATTR_KPARAM_INFO
	.align		4
.L_11:
        /*0028*/ 	.byte	0x04, 0x17
        /*002a*/ 	.short	(.L_13 - .L_12)
.L_12:
        /*002c*/ 	.word	0x00000000
        /*0030*/ 	.short	0x0000
        /*0032*/ 	.short	0x0000
        /*0034*/ 	.byte	0x00, 0xf0, 0x81, 0x00


	//----- nvinfo : EIATTR_SPARSE_MMA_MASK
	.align		4
.L_13:
        /*0038*/ 	.byte	0x03, 0x50
        /*003a*/ 	.short	0x0000


	//----- nvinfo : EIATTR_MAXREG_COUNT
	.align		4
        /*003c*/ 	.byte	0x03, 0x1b
        /*003e*/ 	.short	0x00ff


	//----- nvinfo : EIATTR_NUM_BARRIERS
	.align		4
        /*0040*/ 	.byte	0x02, 0x4c
        /*0042*/ 	.byte	0x01
	.zero		1


	//----- nvinfo : EIATTR_MERCURY_ISA_VERSION
	.align		4
        /*0044*/ 	.byte	0x03, 0x5f
        /*0046*/ 	.short	0x0101


	//----- nvinfo : EIATTR_VRC_CTA_INIT_COUNT
	.align		4
        /*0048*/ 	.byte	0x02, 0x4a
	.zero		1
	.zero		1


	//----- nvinfo : EIATTR_EXIT_INSTR_OFFSETS
	.align		4
        /*004c*/ 	.byte	0x04, 0x1c
        /*004e*/ 	.short	(.L_15 - .L_14)


	//   ....[0]....
.L_14:
        /*0050*/ 	.word	0x00001be0


	//----- nvinfo : EIATTR_CBANK_PARAM_SIZE
	.align		4
.L_15:
        /*0054*/ 	.byte	0x03, 0x19
        /*0056*/ 	.short	0x0060


	//----- nvinfo : EIATTR_PARAM_CBANK
	.align		4
        /*0058*/ 	.byte	0x04, 0x0a
        /*005a*/ 	.short	(.L_17 - .L_16)
	.align		4
.L_16:
        /*005c*/ 	.word	index@(.nv.constant0._Z12MatMulKernel6MatrixS_S_)
        /*0060*/ 	.short	0x0380
        /*0062*/ 	.short	0x0060


	//----- nvinfo : EIATTR_SW_WAR
	.align		4
.L_17:
        /*0064*/ 	.byte	0x04, 0x36
        /*0066*/ 	.short	(.L_19 - .L_18)
.L_18:
        /*0068*/ 	.word	0x00000008
.L_19:


//--------------------- .nv.callgraph             --------------------------
	.section	.nv.callgraph,"",@"SHT_CUDA_CALLGRAPH"
	.align	4
	.sectionentsize	8
	.align		4
        /*0000*/ 	.word	0x00000000
	.align		4
        /*0004*/ 	.word	0xffffffff
	.align		4
        /*0008*/ 	.word	0x00000000
	.align		4
        /*000c*/ 	.word	0xfffffffe
	.align		4
        /*0010*/ 	.word	0x00000000
	.align		4
        /*0014*/ 	.word	0xfffffffd
	.align		4
        /*0018*/ 	.word	0x00000000
	.align		4
        /*001c*/ 	.word	0xfffffffc


//--------------------- .text._Z12MatMulKernel6MatrixS_S_ --------------------------
	.section	.text._Z12MatMulKernel6MatrixS_S_,"ax",@progbits
	.align	128
        .global         _Z12MatMulKernel6MatrixS_S_
        .type           _Z12MatMulKernel6MatrixS_S_,@function
        .size           _Z12MatMulKernel6MatrixS_S_,(.L_x_5 - _Z12MatMulKernel6MatrixS_S_)
        .other          _Z12MatMulKernel6MatrixS_S_,@"STO_CUDA_ENTRY STV_DEFAULT"
_Z12MatMulKernel6MatrixS_S_:
.text._Z12MatMulKernel6MatrixS_S_:
[----:B------:R-:W-:Y:S01]  /*0000*/  LDC R1, c[0x0][0x37c] ;  /* 0x0000df00ff017b82 */ /* 0x000fe20000000800 */
[----:B------:R-:W0:Y:S01]  /*0010*/  S2R R17, SR_CTAID.X ;  /* 0x0000000000117919 */ /* 0x000e220000002500 */
[----:B------:R-:W1:Y:S06]  /*0020*/  LDCU UR6, c[0x0][0x380] ;  /* 0x00007000ff0677ac */ /* 0x000e6c0008000800 */
[----:B------:R-:W2:Y:S01]  /*0030*/  S2UR UR4, SR_CTAID.Y ;  /* 0x00000000000479c3 */ /* 0x000ea20000002600 */
[----:B------:R-:W-:Y:S01]  /*0040*/  HFMA2 R25, -RZ, RZ, 0, 0 ;  /* 0x00000000ff197431 */ /* 0x000fe200000001ff */
[----:B------:R-:W3:Y:S01]  /*0050*/  S2R R9, SR_TID.Y ;  /* 0x0000000000097919 */ /* 0x000ee20000002200 */
[----:B------:R-:W4:Y:S01]  /*0060*/  LDCU.64 UR12, c[0x0][0x358] ;  /* 0x00006b00ff0c77ac */ /* 0x000f220008000a00 */
[----:B------:R-:W3:Y:S01]  /*0070*/  S2R R6, SR_TID.X ;  /* 0x0000000000067919 */ /* 0x000ee20000002100 */
[----:B-1----:R-:W-:-:S02]  /*0080*/  UISETP.GE.AND UP0, UPT, UR6, 0x10, UPT ;  /* 0x000000100600788c */ /* 0x002fc4000bf06270 */
[----:B------:R-:W-:-:S04]  /*0090*/  USHF.R.S32.HI UR5, URZ, 0x1f, UR6 ;  /* 0x0000001fff057899 */ /* 0x000fc80008011406 */
[----:B------:R-:W-:Y:S02]  /*00a0*/  ULEA.HI UR5, UR5, UR6, URZ, 0x4 ;  /* 0x0000000605057291 */ /* 0x000fe4000f8f20ff */
[----:B--2---:R-:W-:Y:S01]  /*00b0*/  USHF.L.U32 UR4, UR4, 0x4, URZ ;  /* 0x0000000404047899 */ /* 0x004fe200080006ff */
[----:B0-----:R-:W-:Y:S01]  /*00c0*/  SHF.L.U32 R17, R17, 0x4, RZ ;  /* 0x0000000411117819 */ /* 0x001fe200000006ff */
[----:B----4-:R-:W-:Y:S10]  /*00d0*/  BRA.U !UP0, `(.L_x_0) ;  /* 0x0000001908907547 */ /* 0x010ff4000b800000 */
[----:B------:R-:W0:Y:S01]  /*00e0*/  S2UR UR8, SR_CgaCtaId ;  /* 0x00000000000879c3 */ /* 0x000e220000008800 */
[----:B------:R-:W3:Y:S01]  /*00f0*/  LDCU UR11, c[0x0][0x388] ;  /* 0x00007100ff0b77ac */ /* 0x000ee20008000800 */
[----:B------:R-:W-:Y:S02]  /*0100*/  MOV R25, RZ ;  /* 0x000000ff00197202 */ /* 0x000fe40000000f00 */
[----:B------:R-:W-:Y:S01]  /*0110*/  MOV R20, RZ ;  /* 0x000000ff00147202 */ /* 0x000fe20000000f00 */
[----:B------:R-:W-:Y:S01]  /*0120*/  USHF.R.S32.HI UR5, URZ, 0x4, UR5 ;  /* 0x00000004ff057899 */ /* 0x000fe20008011405 */
[----:B------:R-:W-:Y:S02]  /*0130*/  UMOV UR7, 0x400 ;  /* 0x0000040000077882 */ /* 0x000fe40000000000 */
[----:B------:R-:W1:Y:S01]  /*0140*/  LDC R18, c[0x0][0x3a8] ;  /* 0x0000ea00ff127b82 */ /* 0x000e620000000800 */
[----:B------:R-:W-:-:S04]  /*0150*/  UIADD3 UR10, UPT, UPT, UR5, -0x1, URZ ;  /* 0xffffffff050a7890 */ /* 0x000fc8000fffe0ff */
[----:B------:R-:W-:Y:S01]  /*0160*/  UISETP.GE.U32.AND UP0, UPT, UR10, 0x3, UPT ;  /* 0x000000030a00788c */ /* 0x000fe2000bf06070 */
[----:B---3--:R-:W-:Y:S01]  /*0170*/  IMAD R16, R9, UR11, R6 ;  /* 0x0000000b09107c24 */ /* 0x008fe2000f8e0206 */
[----:B------:R-:W-:Y:S02]  /*0180*/  UIMAD UR6, UR4, UR11, URZ ;  /* 0x0000000b040672a4 */ /* 0x000fe4000f8e02ff */
[----:B0-----:R-:W-:Y:S02]  /*0190*/  ULEA UR9, UR8, UR7, 0x18 ;  /* 0x0000000708097291 */ /* 0x001fe4000f8ec0ff */
[----:B------:R-:W-:Y:S01]  /*01a0*/  SHF.R.S32.HI R2, RZ, 0x1f, R16 ;  /* 0x0000001fff027819 */ /* 0x000fe20000011410 */
[----:B------:R-:W-:-:S04]  /*01b0*/  UIADD3 UR7, UPT, UPT, UR7, 0x400, URZ ;  /* 0x0000040007077890 */ /* 0x000fc8000fffe0ff */
[----:B------:R-:W-:Y:S01]  /*01c0*/  ULEA UR7, UR8, UR7, 0x18 ;  /* 0x0000000708077291 */ /* 0x000fe2000f8ec0ff */
[C---:B------:R-:W-:Y:S01]  /*01d0*/  LEA R7, R9.reuse, UR9, 0x6 ;  /* 0x0000000909077c11 */ /* 0x040fe2000f8e30ff */
[----:B-1----:R-:W-:Y:S01]  /*01e0*/  IMAD R5, R9, R18, R6 ;  /* 0x0000001209057224 */ /* 0x002fe200078e0206 */
[----:B------:R-:W-:-:S03]  /*01f0*/  SHF.L.U32 R26, R18, 0x4, RZ ;  /* 0x00000004121a7819 */ /* 0x000fc600000006ff */
[C---:B------:R-:W-:Y:S02]  /*0200*/  LEA R0, R6.reuse, UR7, 0x2 ;  /* 0x0000000706007c11 */ /* 0x040fe4000f8e10ff */
[----:B------:R-:W-:Y:S02]  /*0210*/  SHF.R.S32.HI R3, RZ, 0x1f, R5 ;  /* 0x0000001fff037819 */ /* 0x000fe40000011405 */
[----:B------:R-:W-:Y:S02]  /*0220*/  LEA R6, R6, R7, 0x2 ;  /* 0x0000000706067211 */ /* 0x000fe400078e10ff */
[----:B------:R-:W-:Y:S01]  /*0230*/  LEA R4, R9, R0, 0x6 ;  /* 0x0000000009047211 */ /* 0x000fe200078e30ff */
[----:B------:R-:W-:Y:S06]  /*0240*/  BRA.U !UP0, `(.L_x_1) ;  /* 0x0000000d08807547 */ /* 0x000fec000b800000 */
[----:B------:R-:W-:Y:S01]  /*0250*/  UIADD3 UR6, UPT, UPT, UR6, 0x20, URZ ;  /* 0x0000002006067890 */ /* 0x000fe2000fffe0ff */
[----:B------:R-:W-:Y:S01]  /*0260*/  IADD3 R26, PT, PT, R17, R26, RZ ;  /* 0x0000001a111a7210 */ /* 0x000fe20007ffe0ff */
[----:B------:R-:W-:Y:S01]  /*0270*/  ULOP3.LUT UR7, UR5, 0x7fffffc, URZ, 0xc0, !UPT ;  /* 0x07fffffc05077892 */ /* 0x000fe2000f8ec0ff */
[CC--:B------:R-:W-:Y:S01]  /*0280*/  LEA R24, R18.reuse, R17.reuse, 0x5 ;  /* 0x0000001112187211 */ /* 0x0c0fe200078e28ff */
[----:B------:R-:W-:Y:S01]  /*0290*/  IMAD R22, R18, 0x30, R17 ;  /* 0x0000003012167824 */ /* 0x000fe200078e0211 */
[----:B------:R-:W-:Y:S01]  /*02a0*/  MOV R25, RZ ;  /* 0x000000ff00197202 */ /* 0x000fe20000000f00 */
[----:B------:R-:W0:Y:S01]  /*02b0*/  LDCU.64 UR10, c[0x0][0x3b0] ;  /* 0x00007600ff0a77ac */ /* 0x000e220008000a00 */
[----:B------:R-:W-:Y:S02]  /*02c0*/  MOV R20, R17 ;  /* 0x0000001100147202 */ /* 0x000fe40000000f00 */
[----:B------:R-:W-:Y:S01]  /*02d0*/  MOV R19, UR6 ;  /* 0x0000000600137c02 */ /* 0x000fe20008000f00 */
[----:B------:R-:W1:Y:S01]  /*02e0*/  LDCU.64 UR8, c[0x0][0x390] ;  /* 0x00007200ff0877ac */ /* 0x000e620008000a00 */
[----:B------:R-:W-:-:S12]  /*02f0*/  UIADD3 UR7, UPT, UPT, -UR7, URZ, URZ ;  /* 0x000000ff07077290 */ /* 0x000fd8000fffe1ff */
.L_x_2:
[----:B------:R-:W-:Y:S02]  /*0300*/  IADD3 R9, PT, PT, R19, -0x20, RZ ;  /* 0xffffffe013097810 */ /* 0x000fe40007ffe0ff */
[----:B------:R-:W-:Y:S02]  /*0310*/  IADD3 R11, P0, PT, R5, R20, RZ ;  /* 0x00000014050b7210 */ /* 0x000fe40007f1e0ff */
[----:B------:R-:W-:Y:S02]  /*0320*/  IADD3 R13, P1, PT, R16, R9, RZ ;  /* 0x00000009100d7210 */ /* 0x000fe40007f3e0ff */
[----:B------:R-:W-:Y:S02]  /*0330*/  LEA.HI.X.SX32 R12, R20, R3, 0x1, P0 ;  /* 0x00000003140c7211 */ /* 0x000fe400000f0eff */
[----:B0-----:R-:W-:Y:S02]  /*0340*/  LEA R8, P0, R11, UR10, 0x2 ;  /* 0x0000000a0b087c11 */ /* 0x001fe4000f8010ff */
[----:B------:R-:W-:-:S02]  /*0350*/  LEA.HI.X.SX32 R14, R9, R2, 0x1, P1 ;  /* 0x00000002090e7211 */ /* 0x000fc400008f0eff */
[----:B-1----:R-:W-:Y:S02]  /*0360*/  LEA R10, P1, R13, UR8, 0x2 ;  /* 0x000000080d0a7c11 */ /* 0x002fe4000f8210ff */
[----:B------:R-:W-:Y:S02]  /*0370*/  LEA.HI.X R9, R11, UR11, R12, 0x2, P0 ;  /* 0x0000000b0b097c11 */ /* 0x000fe400080f140c */
[----:B------:R-:W-:-:S03]  /*0380*/  LEA.HI.X R11, R13, UR9, R14, 0x2, P1 ;  /* 0x000000090d0b7c11 */ /* 0x000fc600088f140e */
[----:B------:R-:W2:Y:S04]  /*0390*/  LDG.E R23, desc[UR12][R8.64] ;  /* 0x0000000c08177981 */ /* 0x000ea8000c1e1900 */
[----:B------:R-:W3:Y:S04]  /*03a0*/  LDG.E R11, desc[UR12][R10.64] ;  /* 0x0000000c0a0b7981 */ /* 0x000ee8000c1e1900 */
[----:B---3--:R-:W-:Y:S04]  /*03b0*/  STS [R6], R11 ;  /* 0x0000000b06007388 */ /* 0x008fe80000000800 */
[----:B--2---:R-:W-:Y:S01]  /*03c0*/  STS [R4], R23 ;  /* 0x0000001704007388 */ /* 0x004fe20000000800 */
[----:B------:R-:W-:Y:S06]  /*03d0*/  BAR.SYNC.DEFER_BLOCKING 0x0 ;  /* 0x0000000000007b1d */ /* 0x000fec0000010000 */
[----:B------:R-:W-:Y:S04]  /*03e0*/  LDS R27, [R0] ;  /* 0x00000000001b7984 */ /* 0x000fe80000000800 */
[----:B------:R-:W0:Y:S04]  /*03f0*/  LDS.128 R12, [R7] ;  /* 0x00000000070c7984 */ /* 0x000e280000000c00 */
[----:B------:R-:W1:Y:S04]  /*0400*/  LDS R29, [R0+0x40] ;  /* 0x00004000001d7984 */ /* 0x000e680000000800 */
[----:B------:R-:W2:Y:S04]  /*0410*/  LDS R21, [R0+0x80] ;  /* 0x0000800000157984 */ /* 0x000ea80000000800 */
[----:B------:R-:W-:Y:S04]  /*0420*/  LDS.128 R8, [R7+0x10] ;  /* 0x0000100007087984 */ /* 0x000fe80000000c00 */
[----:B------:R-:W-:Y:S01]  /*0430*/  LDS R23, [R0+0x200] ;  /* 0x0002000000177984 */ /* 0x000fe20000000800 */
[----:B0-----:R-:W-:-:S03]  /*0440*/  FFMA R28, R12, R27, R25 ;  /* 0x0000001b0c1c7223 */ /* 0x001fc60000000019 */
[----:B------:R-:W0:Y:S04]  /*0450*/  LDS R12, [R0+0xc0] ;  /* 0x0000c000000c7984 */ /* 0x000e280000000800 */
[----:B------:R-:W3:Y:S01]  /*0460*/  LDS R25, [R0+0x100] ;  /* 0x0001000000197984 */ /* 0x000ee20000000800 */
[----:B-1----:R-:W-:-:S03]  /*0470*/  FFMA R13, R29, R13, R28 ;  /* 0x0000000d1d0d7223 */ /* 0x002fc6000000001c */
[----:B------:R-:W1:Y:S01]  /*0480*/  LDS R28, [R0+0x140] ;  /* 0x00014000001c7984 */ /* 0x000e620000000800 */
[----:B--2---:R-:W-:-:S03]  /*0490*/  FFMA R13, R21, R14, R13 ;  /* 0x0000000e150d7223 */ /* 0x004fc6000000000d */
[----:B------:R-:W2:Y:S01]  /*04a0*/  LDS R21, [R0+0x180] ;  /* 0x0001800000157984 */ /* 0x000ea20000000800 */
[----:B0-----:R-:W-:-:S04]  /*04b0*/  FFMA R13, R12, R15, R13 ;  /* 0x0000000f0c0d7223 */ /* 0x001fc8000000000d */
[----:B---3--:R-:W-:Y:S02]  /*04c0*/  FFMA R13, R8, R25, R13 ;  /* 0x00000019080d7223 */ /* 0x008fe4000000000d */
[----:B------:R-:W0:Y:S02]  /*04d0*/  LDS R8, [R0+0x1c0] ;  /* 0x0001c00000087984 */ /* 0x000e240000000800 */
[----:B-1----:R-:W-:Y:S02]  /*04e0*/  FFMA R9, R28, R9, R13 ;  /* 0x000000091c097223 */ /* 0x002fe4000000000d */
[----:B------:R-:W1:Y:S04]  /*04f0*/  LDS.128 R12, [R7+0x20] ;  /* 0x00002000070c7984 */ /* 0x000e680000000c00 */
[----:B------:R-:W3:Y:S01]  /*0500*/  LDS R28, [R0+0x240] ;  /* 0x00024000001c7984 */ /* 0x000ee20000000800 */
[----:B--2---:R-:W-:-:S03]  /*0510*/  FFMA R9, R21, R10, R9 ;  /* 0x0000000a15097223 */ /* 0x004fc60000000009 */
[----:B------:R-:W2:Y:S04]  /*0520*/  LDS R21, [R0+0x280] ;  /* 0x0002800000157984 */ /* 0x000ea80000000800 */
[----:B------:R-:W-:Y:S01]  /*0530*/  LDS R25, [R0+0x340] ;  /* 0x0003400000197984 */ /* 0x000fe20000000800 */
[----:B0-----:R-:W-:-:S04]  /*0540*/  FFMA R9, R8, R11, R9 ;  /* 0x0000000b08097223 */ /* 0x001fc80000000009 */
[----:B-1----:R-:W-:Y:S02]  /*0550*/  FFMA R9, R12, R23, R9 ;  /* 0x000000170c097223 */ /* 0x002fe40000000009 */
[----:B------:R-:W0:Y:S02]  /*0560*/  LDS R12, [R0+0x2c0] ;  /* 0x0002c000000c7984 */ /* 0x000e240000000800 */
[----:B---3--:R-:W-:Y:S02]  /*0570*/  FFMA R28, R28, R13, R9 ;  /* 0x0000000d1c1c7223 */ /* 0x008fe40000000009 */
[----:B------:R-:W-:Y:S04]  /*0580*/  LDS R13, [R0+0x300] ;  /* 0x00030000000d7984 */ /* 0x000fe80000000800 */
[----:B------:R-:W1:Y:S01]  /*0590*/  LDS.128 R8, [R7+0x30] ;  /* 0x0000300007087984 */ /* 0x000e620000000c00 */
[----:B--2---:R-:W-:Y:S01]  /*05a0*/  FFMA R21, R21, R14, R28 ;  /* 0x0000000e15157223 */ /* 0x004fe2000000001c */
[----:B------:R-:W-:-:S04]  /*05b0*/  IADD3 R23, PT, PT, R19, -0x10, RZ ;  /* 0xfffffff013177810 */ /* 0x000fc80007ffe0ff */
[----:B------:R-:W-:-:S04]  /*05c0*/  IADD3 R14, P0, PT, R16, R23, RZ ;  /* 0x00000017100e7210 */ /* 0x000fc80007f1e0ff */
[----:B------:R-:W-:Y:S02]  /*05d0*/  LEA.HI.X.SX32 R23, R23, R2, 0x1, P0 ;  /* 0x0000000217177211 */ /* 0x000fe400000f0eff */
[----:B------:R-:W-:-:S04]  /*05e0*/  LEA R28, P0, R14, UR8, 0x2 ;  /* 0x000000080e1c7c11 */ /* 0x000fc8000f8010ff */
[----:B------:R-:W-:Y:S01]  /*05f0*/  LEA.HI.X R29, R14, UR9, R23, 0x2, P0 ;  /* 0x000000090e1d7c11 */ /* 0x000fe200080f1417 */
[----:B0-----:R-:W-:Y:S02]  /*0600*/  FFMA R15, R12, R15, R21 ;  /* 0x0000000f0c0f7223 */ /* 0x001fe40000000015 */
[----:B------:R-:W0:Y:S02]  /*0610*/  LDS R21, [R0+0x380] ;  /* 0x0003800000157984 */ /* 0x000e240000000800 */
[----:B-1----:R-:W-:Y:S02]  /*0620*/  FFMA R15, R8, R13, R15 ;  /* 0x0000000d080f7223 */ /* 0x002fe4000000000f */
[----:B------:R-:W1:Y:S01]  /*0630*/  LDS R8, [R0+0x3c0] ;  /* 0x0003c00000087984 */ /* 0x000e620000000800 */
[----:B------:R-:W-:Y:S01]  /*0640*/  BAR.SYNC.DEFER_BLOCKING 0x0 ;  /* 0x0000000000007b1d */ /* 0x000fe20000010000 */
[----:B------:R-:W-:-:S04]  /*0650*/  IADD3 R14, P0, PT, R5, R26, RZ ;  /* 0x0000001a050e7210 */ /* 0x000fc80007f1e0ff */
[----:B------:R-:W-:Y:S02]  /*0660*/  LEA.HI.X.SX32 R13, R26, R3, 0x1, P0 ;  /* 0x000000031a0d7211 */ /* 0x000fe400000f0eff */
[----:B------:R-:W-:-:S04]  /*0670*/  LEA R12, P0, R14, UR10, 0x2 ;  /* 0x0000000a0e0c7c11 */ /* 0x000fc8000f8010ff */
[----:B------:R-:W-:Y:S01]  /*0680*/  LEA.HI.X R13, R14, UR11, R13, 0x2, P0 ;  /* 0x0000000b0e0d7c11 */ /* 0x000fe200080f140d */
[----:B------:R-:W2:Y:S04]  /*0690*/  LDG.E R29, desc[UR12][R28.64] ;  /* 0x0000000c1c1d7981 */ /* 0x000ea8000c1e1900 */
[----:B------:R-:W3:Y:S01]  /*06a0*/  LDG.E R27, desc[UR12][R12.64] ;  /* 0x0000000c0c1b7981 */ /* 0x000ee2000c1e1900 */
[----:B------:R-:W-:-:S04]  /*06b0*/  FFMA R9, R25, R9, R15 ;  /* 0x0000000919097223 */ /* 0x000fc8000000000f */
[----:B0-----:R-:W-:-:S04]  /*06c0*/  FFMA R9, R21, R10, R9 ;  /* 0x0000000a15097223 */ /* 0x001fc80000000009 */
[----:B-1----:R-:W-:Y:S01]  /*06d0*/  FFMA R9, R8, R11, R9 ;  /* 0x0000000b08097223 */ /* 0x002fe20000000009 */
[----:B--2---:R-:W-:Y:S04]  /*06e0*/  STS [R6], R29 ;  /* 0x0000001d06007388 */ /* 0x004fe80000000800 */
[----:B---3--:R-:W-:Y:S01]  /*06f0*/  STS [R4], R27 ;  /* 0x0000001b04007388 */ /* 0x008fe20000000800 */
[----:B------:R-:W-:Y:S06]  /*0700*/  BAR.SYNC.DEFER_BLOCKING 0x0 ;  /* 0x0000000000007b1d */ /* 0x000fec0000010000 */
[----:B------:R-:W-:Y:S04]  /*0710*/  LDS R23, [R0] ;  /* 0x0000000000177984 */ /* 0x000fe80000000800 */
[----:B------:R-:W0:Y:S04]  /*0720*/  LDS.128 R12, [R7] ;  /* 0x00000000070c7984 */ /* 0x000e280000000c00 */
[----:B------:R-:W1:Y:S04]  /*0730*/  LDS R28, [R0+0x40] ;  /* 0x00004000001c7984 */ /* 0x000e680000000800 */
[----:B------:R-:W2:Y:S04]  /*0740*/  LDS R21, [R0+0x80] ;  /* 0x0000800000157984 */ /* 0x000ea80000000800 */
[----:B------:R-:W-:Y:S01]  /*0750*/  LDS R25, [R0+0x340] ;  /* 0x0003400000197984 */ /* 0x000fe20000000800 */
[----:B0-----:R-:W-:-:S03]  /*0760*/  FFMA R9, R12, R23, R9 ;  /* 0x000000170c097223 */ /* 0x001fc60000000009 */
[----:B------:R-:W0:Y:S01]  /*0770*/  LDS R12, [R0+0xc0] ;  /* 0x0000c000000c7984 */ /* 0x000e220000000800 */
[----:B-1----:R-:W-:-:S03]  /*0780*/  FFMA R13, R28, R13, R9 ;  /* 0x0000000d1c0d7223 */ /* 0x002fc60000000009 */
[----:B------:R-:W-:Y:S04]  /*0790*/  LDS R23, [R0+0x100] ;  /* 0x0001000000177984 */ /* 0x000fe80000000800 */
[----:B------:R-:W1:Y:S04]  /*07a0*/  LDS.128 R8, [R7+0x10] ;  /* 0x0000100007087984 */ /* 0x000e680000000c00 */
[----:B------:R-:W3:Y:S01]  /*07b0*/  LDS R28, [R0+0x140] ;  /* 0x00014000001c7984 */ /* 0x000ee20000000800 */
[----:B--2---:R-:W-:-:S03]  /*07c0*/  FFMA R13, R21, R14, R13 ;  /* 0x0000000e150d7223 */ /* 0x004fc6000000000d */
[----:B------:R-:W2:Y:S01]  /*07d0*/  LDS R21, [R0+0x180] ;  /* 0x0001800000157984 */ /* 0x000ea20000000800 */
[----:B0-----:R-:W-:-:S04]  /*07e0*/  FFMA R13, R12, R15, R13 ;  /* 0x0000000f0c0d7223 */ /* 0x001fc8000000000d */
[----:B-1----:R-:W-:Y:S02]  /*07f0*/  FFMA R13, R8, R23, R13 ;  /* 0x00000017080d7223 */ /* 0x002fe4000000000d */
[----:B------:R-:W0:Y:S02]  /*0800*/  LDS R8, [R0+0x1c0] ;  /* 0x0001c00000087984 */ /* 0x000e240000000800 */
[----:B---3--:R-:W-:Y:S02]  /*0810*/  FFMA R9, R28, R9, R13 ;  /* 0x000000091c097223 */ /* 0x008fe4000000000d */
        /* <DEDUP_REMOVED lines=10> */
[----:B------:R-:W1:Y:S01]  /*08c0*/  LDS.128 R8, [R7+0x30] ;  /* 0x0000300007087984 */ /* 0x000e620000000c00 */
[----:B--2---:R-:W-:Y:S01]  /*08d0*/  FFMA R21, R21, R14, R28 ;  /* 0x0000000e15157223 */ /* 0x004fe2000000001c */
[----:B------:R-:W-:-:S04]  /*08e0*/  IADD3 R14, P0, PT, R16, R19, RZ ;  /* 0x00000013100e7210 */ /* 0x000fc80007f1e0ff */
[----:B------:R-:W-:Y:S02]  /*08f0*/  LEA.HI.X.SX32 R23, R19, R2, 0x1, P0 ;  /* 0x0000000213177211 */ /* 0x000fe400000f0eff */
[----:B------:R-:W-:-:S04]  /*0900*/  LEA R28, P0, R14, UR8, 0x2 ;  /* 0x000000080e1c7c11 */ /* 0x000fc8000f8010ff */
[----:B------:R-:W-:Y:S02]  /*0910*/  LEA.HI.X R29, R14, UR9, R23, 0x2, P0 ;  /* 0x000000090e1d7c11 */ /* 0x000fe400080f1417 */
[----:B------:R-:W-:Y:S01]  /*0920*/  IADD3 R14, P0, PT, R5, R24, RZ ;  /* 0x00000018050e7210 */ /* 0x000fe20007f1e0ff */
[----:B0-----:R-:W-:Y:S02]  /*0930*/  FFMA R15, R12, R15, R21 ;  /* 0x0000000f0c0f7223 */ /* 0x001fe40000000015 */
[----:B------:R-:W0:Y:S02]  /*0940*/  LDS R21, [R0+0x380] ;  /* 0x0003800000157984 */ /* 0x000e240000000800 */
[----:B-1----:R-:W-:Y:S02]  /*0950*/  FFMA R15, R8, R13, R15 ;  /* 0x0000000d080f7223 */ /* 0x002fe4000000000f */
[----:B------:R-:W1:Y:S01]  /*0960*/  LDS R8, [R0+0x3c0] ;  /* 0x0003c00000087984 */ /* 0x000e620000000800 */
[----:B------:R-:W-:Y:S01]  /*0970*/  BAR.SYNC.DEFER_BLOCKING 0x0 ;  /* 0x0000000000007b1d */ /* 0x000fe20000010000 */
[----:B------:R-:W-:-:S02]  /*0980*/  LEA.HI.X.SX32 R13, R24, R3, 0x1, P0 ;  /* 0x00000003180d7211 */ /* 0x000fc400000f0eff */
        /* <DEDUP_REMOVED lines=39> */
[----:B------:R-:W-:-:S04]  /*0c00*/  IADD3 R21, PT, PT, R19, 0x10, RZ ;  /* 0x0000001013157810 */ /* 0x000fc80007ffe0ff */
[----:B------:R-:W-:-:S04]  /*0c10*/  IADD3 R14, P0, PT, R16, R21, RZ ;  /* 0x00000015100e7210 */ /* 0x000fc80007f1e0ff */
[----:B------:R-:W-:Y:S02]  /*0c20*/  LEA.HI.X.SX32 R21, R21, R2, 0x1, P0 ;  /* 0x0000000215157211 */ /* 0x000fe400000f0eff */
[----:B------:R-:W-:-:S04]  /*0c30*/  LEA R28, P0, R14, UR8, 0x2 ;  /* 0x000000080e1c7c11 */ /* 0x000fc8000f8010ff */
[----:B------:R-:W-:Y:S02]  /*0c40*/  LEA.HI.X R29, R14, UR9, R21, 0x2, P0 ;  /* 0x000000090e1d7c11 */ /* 0x000fe400080f1415 */
[----:B------:R-:W2:Y:S01]  /*0c50*/  LDS R21, [R0+0x380] ;  /* 0x0003800000157984 */ /* 0x000ea20000000800 */
[----:B0-----:R-:W-:-:S04]  /*0c60*/  FFMA R15, R12, R15, R23 ;  /* 0x0000000f0c0f7223 */ /* 0x001fc80000000017 */
[----:B-1----:R-:W-:Y:S02]  /*0c70*/  FFMA R15, R8, R13, R15 ;  /* 0x0000000d080f7223 */ /* 0x002fe4000000000f */
[----:B------:R-:W0:Y:S01]  /*0c80*/  LDS R8, [R0+0x3c0] ;  /* 0x0003c00000087984 */ /* 0x000e220000000800 */
[----:B------:R-:W-:Y:S01]  /*0c90*/  BAR.SYNC.DEFER_BLOCKING 0x0 ;  /* 0x0000000000007b1d */ /* 0x000fe20000010000 */
[----:B------:R-:W-:-:S04]  /*0ca0*/  IADD3 R14, P0, PT, R5, R22, RZ ;  /* 0x00000016050e7210 */ /* 0x000fc80007f1e0ff */
[----:B------:R-:W-:Y:S02]  /*0cb0*/  LEA.HI.X.SX32 R13, R22, R3, 0x1, P0 ;  /* 0x00000003160d7211 */ /* 0x000fe400000f0eff */
[----:B------:R-:W-:-:S04]  /*0cc0*/  LEA R12, P0, R14, UR10, 0x2 ;  /* 0x0000000a0e0c7c11 */ /* 0x000fc8000f8010ff */
[----:B------:R-:W-:Y:S01]  /*0cd0*/  LEA.HI.X R13, R14, UR11, R13, 0x2, P0 ;  /* 0x0000000b0e0d7c11 */ /* 0x000fe200080f140d */
[----:B------:R-:W3:Y:S04]  /*0ce0*/  LDG.E R29, desc[UR12][R28.64] ;  /* 0x0000000c1c1d7981 */ /* 0x000ee8000c1e1900 */
[----:B------:R-:W4:Y:S01]  /*0cf0*/  LDG.E R27, desc[UR12][R12.64] ;  /* 0x0000000c0c1b7981 */ /* 0x000f22000c1e1900 */
[----:B------:R-:W-:-:S04]  /*0d00*/  FFMA R9, R25, R9, R15 ;  /* 0x0000000919097223 */ /* 0x000fc8000000000f */
[----:B--2---:R-:W-:-:S04]  /*0d10*/  FFMA R9, R21, R10, R9 ;  /* 0x0000000a15097223 */ /* 0x004fc80000000009 */
[----:B0-----:R-:W-:Y:S01]  /*0d20*/  FFMA R9, R8, R11, R9 ;  /* 0x0000000b08097223 */ /* 0x001fe20000000009 */
[----:B------:R-:W-:-:S04]  /*0d30*/  UIADD3 UR7, UPT, UPT, UR7, 0x4, URZ ;  /* 0x0000000407077890 */ /* 0x000fc8000fffe0ff */
[----:B------:R-:W-:Y:S01]  /*0d40*/  UISETP.NE.AND UP0, UPT, UR7, URZ, UPT ;  /* 0x000000ff0700728c */ /* 0x000fe2000bf05270 */
[C---:B------:R-:W-:Y:S02]  /*0d50*/  LEA R20, R18.reuse, R20, 0x6 ;  /* 0x0000001412147211 */ /* 0x040fe400078e30ff */
[C---:B------:R-:W-:Y:S02]  /*0d60*/  LEA R26, R18.reuse, R26, 0x6 ;  /* 0x0000001a121a7211 */ /* 0x040fe400078e30ff */
[C---:B------:R-:W-:Y:S02]  /*0d70*/  LEA R24, R18.reuse, R24, 0x6 ;  /* 0x0000001812187211 */ /* 0x040fe400078e30ff */
[----:B------:R-:W-:Y:S02]  /*0d80*/  IADD3 R19, PT, PT, R19, 0x40, RZ ;  /* 0x0000004013137810 */ /* 0x000fe40007ffe0ff */
[----:B------:R-:W-:Y:S01]  /*0d90*/  LEA R22, R18, R22, 0x6 ;  /* 0x0000001612167211 */ /* 0x000fe200078e30ff */
[----:B---3--:R-:W-:Y:S04]  /*0da0*/  STS [R6], R29 ;  /* 0x0000001d06007388 */ /* 0x008fe80000000800 */
[----:B----4-:R-:W-:Y:S01]  /*0db0*/  STS [R4], R27 ;  /* 0x0000001b04007388 */ /* 0x010fe20000000800 */
[----:B------:R-:W-:Y:S06]  /*0dc0*/  BAR.SYNC.DEFER_BLOCKING 0x0 ;  /* 0x0000000000007b1d */ /* 0x000fec0000010000 */
[----:B------:R-:W-:Y:S04]  /*0dd0*/  LDS R23, [R0] ;  /* 0x0000000000177984 */ /* 0x000fe80000000800 */
[----:B------:R-:W0:Y:S04]  /*0de0*/  LDS.128 R12, [R7] ;  /* 0x00000000070c7984 */ /* 0x000e280000000c00 */
[----:B------:R-:W1:Y:S04]  /*0df0*/  LDS R28, [R0+0x40] ;  /* 0x00004000001c7984 */ /* 0x000e680000000800 */
[----:B------:R-:W2:Y:S01]  /*0e00*/  LDS R21, [R0+0x80] ;  /* 0x0000800000157984 */ /* 0x000ea20000000800 */
        /* <DEDUP_REMOVED lines=23> */
[----:B--2---:R-:W-:-:S03]  /*0f80*/  FFMA R21, R21, R14, R28 ;  /* 0x0000000e15157223 */ /* 0x004fc6000000001c */
[----:B------:R-:W2:Y:S04]  /*0f90*/  LDS R23, [R0+0x340] ;  /* 0x0003400000177984 */ /* 0x000ea80000000800 */
[----:B------:R-:W3:Y:S04]  /*0fa0*/  LDS R28, [R0+0x380] ;  /* 0x00038000001c7984 */ /* 0x000ee80000000800 */
[----:B------:R-:W4:Y:S01]  /*0fb0*/  LDS R14, [R0+0x3c0] ;  /* 0x0003c000000e7984 */ /* 0x000f220000000800 */
[----:B0-----:R-:W-:-:S04]  /*0fc0*/  FFMA R15, R12, R15, R21 ;  /* 0x0000000f0c0f7223 */ /* 0x001fc80000000015 */
[----:B-1----:R-:W-:-:S04]  /*0fd0*/  FFMA R8, R8, R13, R15 ;  /* 0x0000000d08087223 */ /* 0x002fc8000000000f */
[----:B--2---:R-:W-:-:S04]  /*0fe0*/  FFMA R9, R23, R9, R8 ;  /* 0x0000000917097223 */ /* 0x004fc80000000008 */
[----:B---3--:R-:W-:-:S04]  /*0ff0*/  FFMA R9, R28, R10, R9 ;  /* 0x0000000a1c097223 */ /* 0x008fc80000000009 */
[----:B----4-:R-:W-:Y:S01]  /*1000*/  FFMA R25, R14, R11, R9 ;  /* 0x0000000b0e197223 */ /* 0x010fe20000000009 */
[----:B------:R-:W-:Y:S06]  /*1010*/  BAR.SYNC.DEFER_BLOCKING 0x0 ;  /* 0x0000000000007b1d */ /* 0x000fec0000010000 */
[----:B------:R-:W-:Y:S05]  /*1020*/  BRA.U UP0, `(.L_x_2) ;  /* 0xfffffff100b47547 */ /* 0x000fea000b83ffff */
[----:B------:R-:W-:-:S06]  /*1030*/  ULOP3.LUT UR6, UR5, 0x7fffffc, URZ, 0xc0, !UPT ;  /* 0x07fffffc05067892 */ /* 0x000fcc000f8ec0ff */
[----:B------:R-:W-:-:S07]  /*1040*/  MOV R20, UR6 ;  /* 0x0000000600147c02 */ /* 0x000fce0008000f00 */
.L_x_1:
[----:B------:R-:W-:-:S04]  /*1050*/  ULOP3.LUT UR7, UR5, 0x3, URZ, 0xc0, !UPT ;  /* 0x0000000305077892 */ /* 0x000fc8000f8ec0ff */
[----:B------:R-:W-:-:S09]  /*1060*/  UISETP.NE.AND UP0, UPT, UR7, URZ, UPT ;  /* 0x000000ff0700728c */ /* 0x000fd2000bf05270 */
[----:B------:R-:W-:Y:S05]  /*1070*/  BRA.U !UP0, `(.L_x_0) ;  /* 0x0000000908a87547 */ /* 0x000fea000b800000 */
[----:B------:R-:W0:Y:S01]  /*1080*/  LDC R19, c[0x0][0x388] ;  /* 0x0000e200ff137b82 */ /* 0x000e220000000800 */
[----:B------:R-:W1:Y:S01]  /*1090*/  LDCU UR6, c[0x0][0x3a8] ;  /* 0x00007500ff0677ac */ /* 0x000e620008000800 */
[----:B------:R-:W-:Y:S02]  /*10a0*/  UISETP.NE.AND UP0, UPT, UR7, 0x1, UPT ;  /* 0x000000010700788c */ /* 0x000fe4000bf05270 */
[----:B------:R-:W-:-:S04]  /*10b0*/  ULOP3.LUT UR5, UR5, 0x1, URZ, 0xc0, !UPT ;  /* 0x0000000105057892 */ /* 0x000fc8000f8ec0ff */
[----:B------:R-:W-:Y:S02]  /*10c0*/  UISETP.NE.U32.AND UP1, UPT, UR5, 0x1, UPT ;  /* 0x000000010500788c */ /* 0x000fe4000bf25070 */
[----:B-1----:R-:W-:Y:S01]  /*10d0*/  USHF.L.U32 UR6, UR6, 0x4, URZ ;  /* 0x0000000406067899 */ /* 0x002fe200080006ff */
[----:B0-----:R-:W-:Y:S01]  /*10e0*/  IMAD R19, R19, UR4, RZ ;  /* 0x0000000413137c24 */ /* 0x001fe2000f8e02ff */
[----:B------:R-:W-:Y:S10]  /*10f0*/  BRA.U !UP0, `(.L_x_3) ;  /* 0x0000000508ac7547 */ /* 0x000ff4000b800000 */
[----:B------:R-:W0:Y:S01]  /*1100*/  LDCU.64 UR8, c[0x0][0x390] ;  /* 0x00007200ff0877ac */ /* 0x000e220008000a00 */
[C---:B------:R-:W-:Y:S01]  /*1110*/  LEA R21, R20.reuse, R19, 0x4 ;  /* 0x0000001314157211 */ /* 0x040fe200078e20ff */
[----:B------:R-:W-:Y:S01]  /*1120*/  IMAD R18, R20, UR6, R17 ;  /* 0x0000000614127c24 */ /* 0x000fe2000f8e0211 */
[----:B------:R-:W1:Y:S02]  /*1130*/  LDCU.64 UR10, c[0x0][0x3b0] ;  /* 0x00007600ff0a77ac */ /* 0x000e640008000a00 */
[----:B------:R-:W-:Y:S02]  /*1140*/  IADD3 R11, P1, PT, R16, R21, RZ ;  /* 0x00000015100b7210 */ /* 0x000fe40007f3e0ff */
[----:B------:R-:W-:Y:S02]  /*1150*/  IADD3 R9, P0, PT, R5, R18, RZ ;  /* 0x0000001205097210 */ /* 0x000fe40007f1e0ff */
[----:B------:R-:W-:Y:S02]  /*1160*/  LEA.HI.X.SX32 R14, R21, R2, 0x1, P1 ;  /* 0x00000002150e7211 */ /* 0x000fe400008f0eff */
[----:B------:R-:W-:-:S02]  /*1170*/  LEA.HI.X.SX32 R12, R18, R3, 0x1, P0 ;  /* 0x00000003120c7211 */ /* 0x000fc400000f0eff */
[----:B0-----:R-:W-:Y:S02]  /*1180*/  LEA R10, P1, R11, UR8, 0x2 ;  /* 0x000000080b0a7c11 */ /* 0x001fe4000f8210ff */
[----:B-1----:R-:W-:Y:S02]  /*1190*/  LEA R8, P0, R9, UR10, 0x2 ;  /* 0x0000000a09087c11 */ /* 0x002fe4000f8010ff */
[----:B------:R-:W-:Y:S02]  /*11a0*/  LEA.HI.X R11, R11, UR9, R14, 0x2, P1 ;  /* 0x000000090b0b7c11 */ /* 0x000fe400088f140e */
[----:B------:R-:W-:-:S03]  /*11b0*/  LEA.HI.X R9, R9, UR11, R12, 0x2, P0 ;  /* 0x0000000b09097c11 */ /* 0x000fc600080f140c */
[----:B------:R-:W2:Y:S04]  /*11c0*/  LDG.E R27, desc[UR12][R10.64] ;  /* 0x0000000c0a1b7981 */ /* 0x000ea8000c1e1900 */
[----:B------:R-:W3:Y:S01]  /*11d0*/  LDG.E R29, desc[UR12][R8.64] ;  /* 0x0000000c081d7981 */ /* 0x000ee2000c1e1900 */
[----:B------:R-:W-:-:S03]  /*11e0*/  IADD3 R21, PT, PT, R21, 0x10, RZ ;  /* 0x0000001015157810 */ /* 0x000fc60007ffe0ff */
[----:B--2---:R-:W-:Y:S04]  /*11f0*/  STS [R6], R27 ;  /* 0x0000001b06007388 */ /* 0x004fe80000000800 */
[----:B---3--:R-:W-:Y:S01]  /*1200*/  STS [R4], R29 ;  /* 0x0000001d04007388 */ /* 0x008fe20000000800 */
[----:B------:R-:W-:Y:S06]  /*1210*/  BAR.SYNC.DEFER_BLOCKING 0x0 ;  /* 0x0000000000007b1d */ /* 0x000fec0000010000 */
[----:B------:R-:W-:Y:S04]  /*1220*/  LDS R22, [R0] ;  /* 0x0000000000167984 */ /* 0x000fe80000000800 */
[----:B------:R-:W0:Y:S04]  /*1230*/  LDS.128 R12, [R7] ;  /* 0x00000000070c7984 */ /* 0x000e280000000c00 */
[----:B------:R-:W1:Y:S04]  /*1240*/  LDS R26, [R0+0x40] ;  /* 0x00004000001a7984 */ /* 0x000e680000000800 */
[----:B------:R-:W2:Y:S04]  /*1250*/  LDS R23, [R0+0x80] ;  /* 0x0000800000177984 */ /* 0x000ea80000000800 */
[----:B------:R-:W3:Y:S04]  /*1260*/  LDS R24, [R0+0xc0] ;  /* 0x0000c00000187984 */ /* 0x000ee80000000800 */
[----:B------:R-:W-:Y:S04]  /*1270*/  LDS.128 R8, [R7+0x10] ;  /* 0x0000100007087984 */ /* 0x000fe80000000c00 */
[----:B------:R-:W-:Y:S01]  /*1280*/  LDS R29, [R0+0x300] ;  /* 0x00030000001d7984 */ /* 0x000fe20000000800 */
[----:B0-----:R-:W-:-:S03]  /*1290*/  FFMA R12, R12, R22, R25 ;  /* 0x000000160c0c7223 */ /* 0x001fc60000000019 */
[----:B------:R-:W0:Y:S01]  /*12a0*/  LDS R25, [R0+0x100] ;  /* 0x0001000000197984 */ /* 0x000e220000000800 */
[----:B-1----:R-:W-:-:S03]  /*12b0*/  FFMA R12, R26, R13, R12 ;  /* 0x0000000d1a0c7223 */ /* 0x002fc6000000000c */
[----:B------:R-:W1:Y:S01]  /*12c0*/  LDS R22, [R0+0x140] ;  /* 0x0001400000167984 */ /* 0x000e620000000800 */
[----:B--2---:R-:W-:-:S03]  /*12d0*/  FFMA R13, R23, R14, R12 ;  /* 0x0000000e170d7223 */ /* 0x004fc6000000000c */
[----:B------:R-:W2:Y:S01]  /*12e0*/  LDS R23, [R0+0x180] ;  /* 0x0001800000177984 */ /* 0x000ea20000000800 */
[----:B---3--:R-:W-:-:S03]  /*12f0*/  FFMA R13, R24, R15, R13 ;  /* 0x0000000f180d7223 */ /* 0x008fc6000000000d */
[----:B------:R-:W3:Y:S04]  /*1300*/  LDS R24, [R0+0x1c0] ;  /* 0x0001c00000187984 */ /* 0x000ee80000000800 */
[----:B------:R-:W-:Y:S01]  /*1310*/  LDS R26, [R0+0x340] ;  /* 0x00034000001a7984 */ /* 0x000fe20000000800 */
[----:B0-----:R-:W-:-:S03]  /*1320*/  FFMA R27, R8, R25, R13 ;  /* 0x00000019081b7223 */ /* 0x001fc6000000000d */
[----:B------:R-:W-:Y:S01]  /*1330*/  LDS R25, [R0+0x200] ;  /* 0x0002000000197984 */ /* 0x000fe20000000800 */
[----:B-1----:R-:W-:-:S03]  /*1340*/  FFMA R22, R22, R9, R27 ;  /* 0x0000000916167223 */ /* 0x002fc6000000001b */
[----:B------:R-:W0:Y:S01]  /*1350*/  LDS.128 R12, [R7+0x20] ;  /* 0x00002000070c7984 */ /* 0x000e220000000c00 */
[----:B--2---:R-:W-:Y:S01]  /*1360*/  FFMA R23, R23, R10, R22 ;  /* 0x0000000a17177223 */ /* 0x004fe20000000016 */
[----:B------:R-:W-:Y:S02]  /*1370*/  IADD3 R10, P0, PT, R16, R21, RZ ;  /* 0x00000015100a7210 */ /* 0x000fe40007f1e0ff */
[----:B------:R-:W1:Y:S01]  /*1380*/  LDS R8, [R0+0x240] ;  /* 0x0002400000087984 */ /* 0x000e620000000800 */
[----:B---3--:R-:W-:Y:S01]  /*1390*/  FFMA R11, R24, R11, R23 ;  /* 0x0000000b180b7223 */ /* 0x008fe20000000017 */
[----:B------:R-:W-:Y:S02]  /*13a0*/  LEA.HI.X.SX32 R21, R21, R2, 0x1, P0 ;  /* 0x0000000215157211 */ /* 0x000fe400000f0eff */
[----:B------:R-:W2:Y:S01]  /*13b0*/  LDS R9, [R0+0x280] ;  /* 0x0002800000097984 */ /* 0x000ea20000000800 */
[----:B------:R-:W-:-:S03]  /*13c0*/  LEA R22, P0, R10, UR8, 0x2 ;  /* 0x000000080a167c11 */ /* 0x000fc6000f8010ff */
[----:B------:R-:W-:Y:S01]  /*13d0*/  LDS R27, [R0+0x380] ;  /* 0x00038000001b7984 */ /* 0x000fe20000000800 */
[----:B------:R-:W-:Y:S01]  /*13e0*/  LEA.HI.X R23, R10, UR9, R21, 0x2, P0 ;  /* 0x000000090a177c11 */ /* 0x000fe200080f1415 */
[----:B0-----:R-:W-:Y:S01]  /*13f0*/  FFMA R11, R12, R25, R11 ;  /* 0x000000190c0b7223 */ /* 0x001fe2000000000b */
[----:B------:R-:W-:Y:S02]  /*1400*/  IADD3 R12, PT, PT, R18, UR6, RZ ;  /* 0x00000006120c7c10 */ /* 0x000fe4000fffe0ff */
[----:B------:R-:W-:Y:S01]  /*1410*/  LDS R18, [R0+0x3c0] ;  /* 0x0003c00000127984 */ /* 0x000fe20000000800 */
[----:B-1----:R-:W-:-:S03]  /*1420*/  FFMA R8, R8, R13, R11 ;  /* 0x0000000d08087223 */ /* 0x002fc6000000000b */
[----:B------:R-:W0:Y:S01]  /*1430*/  LDS R13, [R0+0x2c0] ;  /* 0x0002c000000d7984 */ /* 0x000e220000000800 */
[----:B--2---:R-:W-:-:S03]  /*1440*/  FFMA R14, R9, R14, R8 ;  /* 0x0000000e090e7223 */ /* 0x004fc60000000008 */
[----:B------:R-:W1:Y:S01]  /*1450*/  LDS.128 R8, [R7+0x30] ;  /* 0x0000300007087984 */ /* 0x000e620000000c00 */
[----:B------:R-:W-:Y:S01]  /*1460*/  BAR.SYNC.DEFER_BLOCKING 0x0 ;  /* 0x0000000000007b1d */ /* 0x000fe20000010000 */
[----:B------:R-:W-:-:S04]  /*1470*/  IADD3 R21, P0, PT, R5, R12, RZ ;  /* 0x0000000c05157210 */ /* 0x000fc80007f1e0ff */
[----:B------:R-:W-:Y:S02]  /*1480*/  LEA.HI.X.SX32 R12, R12, R3, 0x1, P0 ;  /* 0x000000030c0c7211 */ /* 0x000fe400000f0eff */
[----:B------:R-:W-:-:S04]  /*1490*/  LEA R24, P0, R21, UR10, 0x2 ;  /* 0x0000000a15187c11 */ /* 0x000fc8000f8010ff */
[----:B------:R-:W-:Y:S01]  /*14a0*/  LEA.HI.X R25, R21, UR11, R12, 0x2, P0 ;  /* 0x0000000b15197c11 */ /* 0x000fe200080f140c */
[----:B------:R-:W2:Y:S05]  /*14b0*/  LDG.E R23, desc[UR12][R22.64] ;  /* 0x0000000c16177981 */ /* 0x000eaa000c1e1900 */
[----:B------:R-:W3:Y:S01]  /*14c0*/  LDG.E R25, desc[UR12][R24.64] ;  /* 0x0000000c18197981 */ /* 0x000ee2000c1e1900 */
[----:B------:R-:W-:Y:S01]  /*14d0*/  IADD3 R20, PT, PT, R20, 0x2, RZ ;  /* 0x0000000214147810 */ /* 0x000fe20007ffe0ff */
[----:B0-----:R-:W-:-:S04]  /*14e0*/  FFMA R28, R13, R15, R14 ;  /* 0x0000000f0d1c7223 */ /* 0x001fc8000000000e */
[----:B-1----:R-:W-:-:S04]  /*14f0*/  FFMA R29, R8, R29, R28 ;  /* 0x0000001d081d7223 */ /* 0x002fc8000000001c */
[----:B------:R-:W-:-:S04]  /*1500*/  FFMA R26, R26, R9, R29 ;  /* 0x000000091a1a7223 */ /* 0x000fc8000000001d */
[----:B------:R-:W-:-:S04]  /*1510*/  FFMA R27, R27, R10, R26 ;  /* 0x0000000a1b1b7223 */ /* 0x000fc8000000001a */
[----:B------:R-:W-:Y:S01]  /*1520*/  FFMA R27, R18, R11, R27 ;  /* 0x0000000b121b7223 */ /* 0x000fe2000000001b */
        /* <DEDUP_REMOVED lines=8> */
[----:B------:R-:W-:Y:S04]  /*15b0*/  LDS R25, [R0+0x100] ;  /* 0x0001000000197984 */ /* 0x000fe80000000800 */
[----:B------:R-:W4:Y:S04]  /*15c0*/  LDS.128 R8, [R7+0x10] ;  /* 0x0000100007087984 */ /* 0x000f280000000c00 */
[----:B------:R-:W5:Y:S04]  /*15d0*/  LDS R18, [R0+0x140] ;  /* 0x0001400000127984 */ /* 0x000f680000000800 */
[----:B------:R-:W-:Y:S01]  /*15e0*/  LDS R24, [R0+0x240] ;  /* 0x0002400000187984 */ /* 0x000fe20000000800 */
[----:B0-----:R-:W-:-:S03]  /*15f0*/  FFMA R27, R12, R21, R27 ;  /* 0x000000150c1b7223 */ /* 0x001fc6000000001b */
[----:B------:R-:W0:Y:S01]  /*1600*/  LDS R21, [R0+0x180] ;  /* 0x0001800000157984 */ /* 0x000e220000000800 */
[----:B-1----:R-:W-:-:S03]  /*1610*/  FFMA R12, R22, R13, R27 ;  /* 0x0000000d160c7223 */ /* 0x002fc6000000001b */
[----:B------:R-:W1:Y:S01]  /*1620*/  LDS R22, [R0+0x1c0] ;  /* 0x0001c00000167984 */ /* 0x000e620000000800 */
[----:B--2---:R-:W-:-:S04]  /*1630*/  FFMA R23, R23, R14, R12 ;  /* 0x0000000e17177223 */ /* 0x004fc8000000000c */
[----:B---3--:R-:W-:Y:S02]  /*1640*/  FFMA R27, R28, R15, R23 ;  /* 0x0000000f1c1b7223 */ /* 0x008fe40000000017 */
[----:B------:R-:W-:Y:S04]  /*1650*/  LDS R23, [R0+0x200] ;  /* 0x0002000000177984 */ /* 0x000fe80000000800 */
[----:B------:R-:W2:Y:S01]  /*1660*/  LDS.128 R12, [R7+0x20] ;  /* 0x00002000070c7984 */ /* 0x000ea20000000c00 */
[----:B----4-:R-:W-:-:S04]  /*1670*/  FFMA R25, R8, R25, R27 ;  /* 0x0000001908197223 */ /* 0x010fc8000000001b */
[----:B-----5:R-:W-:Y:S02]  /*1680*/  FFMA R18, R18, R9, R25 ;  /* 0x0000000912127223 */ /* 0x020fe40000000019 */
[----:B------:R-:W3:Y:S02]  /*1690*/  LDS R25, [R0+0x280] ;  /* 0x0002800000197984 */ /* 0x000ee40000000800 */
[----:B0-----:R-:W-:Y:S02]  /*16a0*/  FFMA R21, R21, R10, R18 ;  /* 0x0000000a15157223 */ /* 0x001fe40000000012 */
[----:B------:R-:W0:Y:S02]  /*16b0*/  LDS R18, [R0+0x2c0] ;  /* 0x0002c00000127984 */ /* 0x000e240000000800 */
[----:B-1----:R-:W-:Y:S02]  /*16c0*/  FFMA R27, R22, R11, R21 ;  /* 0x0000000b161b7223 */ /* 0x002fe40000000015 */
[----:B------:R-:W-:Y:S04]  /*16d0*/  LDS R21, [R0+0x300] ;  /* 0x0003000000157984 */ /* 0x000fe80000000800 */
[----:B------:R-:W1:Y:S04]  /*16e0*/  LDS.128 R8, [R7+0x30] ;  /* 0x0000300007087984 */ /* 0x000e680000000c00 */
[----:B------:R-:W4:Y:S01]  /*16f0*/  LDS R22, [R0+0x340] ;  /* 0x0003400000167984 */ /* 0x000f220000000800 */
[----:B--2---:R-:W-:-:S03]  /*1700*/  FFMA R27, R12, R23, R27 ;  /* 0x000000170c1b7223 */ /* 0x004fc6000000001b */
[----:B------:R-:W2:Y:S01]  /*1710*/  LDS R23, [R0+0x380] ;  /* 0x0003800000177984 */ /* 0x000ea20000000800 */
[----:B------:R-:W-:-:S03]  /*1720*/  FFMA R24, R24, R13, R27 ;  /* 0x0000000d18187223 */ /* 0x000fc6000000001b */
[----:B------:R-:W5:Y:S01]  /*1730*/  LDS R12, [R0+0x3c0] ;  /* 0x0003c000000c7984 */ /* 0x000f620000000800 */
[----:B---3--:R-:W-:-:S04]  /*1740*/  FFMA R25, R25, R14, R24 ;  /* 0x0000000e19197223 */ /* 0x008fc80000000018 */
[----:B0-----:R-:W-:-:S04]  /*1750*/  FFMA R15, R18, R15, R25 ;  /* 0x0000000f120f7223 */ /* 0x001fc80000000019 */
[----:B-1----:R-:W-:-:S04]  /*1760*/  FFMA R15, R8, R21, R15 ;  /* 0x00000015080f7223 */ /* 0x002fc8000000000f */
[----:B----4-:R-:W-:-:S04]  /*1770*/  FFMA R22, R22, R9, R15 ;  /* 0x0000000916167223 */ /* 0x010fc8000000000f */
[----:B--2---:R-:W-:-:S04]  /*1780*/  FFMA R23, R23, R10, R22 ;  /* 0x0000000a17177223 */ /* 0x004fc80000000016 */
[----:B-----5:R-:W-:Y:S01]  /*1790*/  FFMA R25, R12, R11, R23 ;  /* 0x0000000b0c197223 */ /* 0x020fe20000000017 */
[----:B------:R-:W-:Y:S06]  /*17a0*/  BAR.SYNC.DEFER_BLOCKING 0x0 ;  /* 0x0000000000007b1d */ /* 0x000fec0000010000 */
.L_x_3:
[----:B------:R-:W-:Y:S05]  /*17b0*/  BRA.U UP1, `(.L_x_0) ;  /* 0x0000000101d87547 */ /* 0x000fea000b800000 */
        /* <DEDUP_REMOVED lines=8> */
[C---:B0-----:R-:W-:Y:S02]  /*1840*/  LEA R12, P0, R16.reuse, UR8, 0x2 ;  /* 0x00000008100c7c11 */ /* 0x041fe4000f8010ff */
[C---:B-1----:R-:W-:Y:S02]  /*1850*/  LEA R18, P1, R5.reuse, UR10, 0x2 ;  /* 0x0000000a05127c11 */ /* 0x042fe4000f8210ff */
[----:B------:R-:W-:Y:S02]  /*1860*/  LEA.HI.X R13, R16, UR9, R19, 0x2, P0 ;  /* 0x00000009100d7c11 */ /* 0x000fe400080f1413 */
[----:B------:R-:W-:-:S03]  /*1870*/  LEA.HI.X R19, R5, UR11, R20, 0x2, P1 ;  /* 0x0000000b05137c11 */ /* 0x000fc600088f1414 */
[----:B------:R-:W2:Y:S04]  /*1880*/  LDG.E R5, desc[UR12][R12.64] ;  /* 0x0000000c0c057981 */ /* 0x000ea8000c1e1900 */
[----:B------:R-:W3:Y:S04]  /*1890*/  LDG.E R21, desc[UR12][R18.64] ;  /* 0x0000000c12157981 */ /* 0x000ee8000c1e1900 */
        /* <DEDUP_REMOVED lines=11> */
[----:B------:R-:W5:Y:S04]  /*1950*/  LDS R19, [R0+0x180] ;  /* 0x0001800000137984 */ /* 0x000f680000000800 */
[----:B------:R-:W5:Y:S04]  /*1960*/  LDS R4, [R0+0x1c0] ;  /* 0x0001c00000047984 */ /* 0x000f680000000800 */
[----:B------:R-:W-:Y:S04]  /*1970*/  LDS R5, [R0+0x200] ;  /* 0x0002000000057984 */ /* 0x000fe80000000800 */
[----:B------:R-:W5:Y:S01]  /*1980*/  LDS.128 R20, [R7+0x20] ;  /* 0x0000200007147984 */ /* 0x000f620000000c00 */
[----:B0-----:R-:W-:-:S03]  /*1990*/  FFMA R8, R8, R24, R25 ;  /* 0x0000001808087223 */ /* 0x001fc60000000019 */
[----:B------:R-:W0:Y:S01]  /*19a0*/  LDS R6, [R0+0x240] ;  /* 0x0002400000067984 */ /* 0x000e220000000800 */
[----:B-1----:R-:W-:-:S03]  /*19b0*/  FFMA R9, R27, R9, R8 ;  /* 0x000000091b097223 */ /* 0x002fc60000000008 */
[----:B------:R-:W1:Y:S01]  /*19c0*/  LDS R25, [R0+0x280] ;  /* 0x0002800000197984 */ /* 0x000e620000000800 */
[----:B--2---:R-:W-:-:S03]  /*19d0*/  FFMA R9, R26, R10, R9 ;  /* 0x0000000a1a097223 */ /* 0x004fc60000000009 */
[----:B------:R-:W2:Y:S01]  /*19e0*/  LDS R18, [R0+0x2c0] ;  /* 0x0002c00000127984 */ /* 0x000ea20000000800 */
[----:B---3--:R-:W-:-:S03]  /*19f0*/  FFMA R29, R16, R11, R9 ;  /* 0x0000000b101d7223 */ /* 0x008fc60000000009 */
[----:B------:R-:W-:Y:S04]  /*1a00*/  LDS R27, [R0+0x300] ;  /* 0x00030000001b7984 */ /* 0x000fe80000000800 */
[----:B------:R-:W3:Y:S01]  /*1a10*/  LDS.128 R8, [R7+0x30] ;  /* 0x0000300007087984 */ /* 0x000ee20000000c00 */
[----:B----4-:R-:W-:-:S03]  /*1a20*/  FFMA R29, R12, R3, R29 ;  /* 0x000000030c1d7223 */ /* 0x010fc6000000001d */
[----:B------:R-:W4:Y:S01]  /*1a30*/  LDS R16, [R0+0x340] ;  /* 0x0003400000107984 */ /* 0x000f220000000800 */
[----:B-----5:R-:W-:-:S03]  /*1a40*/  FFMA R12, R2, R13, R29 ;  /* 0x0000000d020c7223 */ /* 0x020fc6000000001d */
[----:B------:R-:W5:Y:S01]  /*1a50*/  LDS R3, [R0+0x380] ;  /* 0x0003800000037984 */ /* 0x000f620000000800 */
[----:B------:R-:W-:-:S03]  /*1a60*/  FFMA R19, R19, R14, R12 ;  /* 0x0000000e13137223 */ /* 0x000fc6000000000c */
[----:B------:R-:W5:Y:S01]  /*1a70*/  LDS R2, [R0+0x3c0] ;  /* 0x0003c00000027984 */ /* 0x000f620000000800 */
[----:B------:R-:W-:-:S04]  /*1a80*/  FFMA R15, R4, R15, R19 ;  /* 0x0000000f040f7223 */ /* 0x000fc80000000013 */
[----:B------:R-:W-:-:S04]  /*1a90*/  FFMA R5, R20, R5, R15 ;  /* 0x0000000514057223 */ /* 0x000fc8000000000f */
[----:B0-----:R-:W-:-:S04]  /*1aa0*/  FFMA R6, R6, R21, R5 ;  /* 0x0000001506067223 */ /* 0x001fc80000000005 */
[----:B-1----:R-:W-:-:S04]  /*1ab0*/  FFMA R25, R25, R22, R6 ;  /* 0x0000001619197223 */ /* 0x002fc80000000006 */
[----:B--2---:R-:W-:-:S04]  /*1ac0*/  FFMA R23, R18, R23, R25 ;  /* 0x0000001712177223 */ /* 0x004fc80000000019 */
[----:B---3--:R-:W-:-:S04]  /*1ad0*/  FFMA R23, R8, R27, R23 ;  /* 0x0000001b08177223 */ /* 0x008fc80000000017 */
[----:B----4-:R-:W-:-:S04]  /*1ae0*/  FFMA R16, R16, R9, R23 ;  /* 0x0000000910107223 */ /* 0x010fc80000000017 */
[----:B-----5:R-:W-:-:S04]  /*1af0*/  FFMA R3, R3, R10, R16 ;  /* 0x0000000a03037223 */ /* 0x020fc80000000010 */
[----:B------:R-:W-:Y:S01]  /*1b00*/  FFMA R25, R2, R11, R3 ;  /* 0x0000000b02197223 */ /* 0x000fe20000000003 */
[----:B------:R-:W-:Y:S06]  /*1b10*/  BAR.SYNC.DEFER_BLOCKING 0x0 ;  /* 0x0000000000007b1d */ /* 0x000fec0000010000 */
.L_x_0:
[----:B------:R-:W0:Y:S01]  /*1b20*/  S2R R3, SR_TID.Y ;  /* 0x0000000000037919 */ /* 0x000e220000002200 */
[----:B------:R-:W1:Y:S01]  /*1b30*/  LDC R2, c[0x0][0x3c8] ;  /* 0x0000f200ff027b82 */ /* 0x000e620000000800 */
[----:B------:R-:W2:Y:S01]  /*1b40*/  LDCU.64 UR6, c[0x0][0x3d0] ;  /* 0x00007a00ff0677ac */ /* 0x000ea20008000a00 */
[----:B------:R-:W0:Y:S01]  /*1b50*/  S2R R0, SR_TID.X ;  /* 0x0000000000007919 */ /* 0x000e220000002100 */
[----:B-1----:R-:W-:Y:S02]  /*1b60*/  IMAD R17, R2, UR4, R17 ;  /* 0x0000000402117c24 */ /* 0x002fe4000f8e0211 */
[----:B0-----:R-:W-:-:S05]  /*1b70*/  IMAD R0, R3, R2, R0 ;  /* 0x0000000203007224 */ /* 0x001fca00078e0200 */
[----:B------:R-:W-:Y:S02]  /*1b80*/  SHF.R.S32.HI R2, RZ, 0x1f, R0 ;  /* 0x0000001fff027819 */ /* 0x000fe40000011400 */
[----:B------:R-:W-:-:S04]  /*1b90*/  IADD3 R0, P0, PT, R17, R0, RZ ;  /* 0x0000000011007210 */ /* 0x000fc80007f1e0ff */
[----:B------:R-:W-:Y:S02]  /*1ba0*/  LEA.HI.X.SX32 R17, R17, R2, 0x1, P0 ;  /* 0x0000000211117211 */ /* 0x000fe400000f0eff */
[----:B--2---:R-:W-:-:S04]  /*1bb0*/  LEA R2, P0, R0, UR6, 0x2 ;  /* 0x0000000600027c11 */ /* 0x004fc8000f8010ff */
[----:B------:R-:W-:-:S05]  /*1bc0*/  LEA.HI.X R3, R0, UR7, R17, 0x2, P0 ;  /* 0x0000000700037c11 */ /* 0x000fca00080f1411 */
[----:B------:R-:W-:Y:S01]  /*1bd0*/  STG.E desc[UR12][R2.64], R25 ;  /* 0x0000001902007986 */ /* 0x000fe2000c10190c */
[----:B------:R-:W-:Y:S05]  /*1be0*/  EXIT ;  /* 0x000000000000794d */ /* 0x000fea0003800000 */
.L_x_4:
[----:B------:R-:W-:-:S00]  /*1bf0*/  BRA `(.L_x_4) ;  /* 0xfffffffc00fc7947 */ /* 0x000fc0000383ffff */
[----:B------:R-:W-:-:S00]  /*1c00*/  NOP ;  /* 0x0000000000007918 */ /* 0x000fc00000000000 */
[----:B------:R-:W-:-:S00]  /*1c10*/  NOP ;  /* 0x0000000000007918 */ /* 0x000fc00000000000 */
[----:B------:R-:W-:-:S00]  /*1c20*/  NOP ;  /* 0x0000000000007918 */ /* 0x000fc00000000000 */
[----:B------:R-:W-:-:S00]  /*1c30*/  NOP ;  /* 0x0000000000007918 */ /* 0x000fc00000000000 */
[----:B------:R-:W-:-:S00]  /*1c40*/  NOP ;  /* 0x0000000000007918 */ /* 0x000fc00000000000 */
[----:B------:R-:W-:-:S00]  /*1c50*/  NOP ;  /* 0x0000000000007918 */ /* 0x000fc00000000000 */
[----:B------:R-:W-:-:S00]  /*1c60*/  NOP ;  /* 0x0000000000007918 */ /* 0x000fc00000000000 */
[----:B------:R-:W-:-:S00]  /*1c70*/  NOP ;  /* 0x0000000000007918 */ /* 0x000fc00000000000 */
.L_x_5:


//--------------------- .nv.shared._Z12MatMulKernel6MatrixS_S_ --------------------------
	.section	.nv.shared._Z12MatMulKernel6MatrixS_S_,"aw",@nobits
	.sectionflags	@""
	.align	4
.nv.shared._Z12MatMulKernel6MatrixS_S_:
	.zero		3072


//--------------------- .nv.shared.reserved.0     --------------------------
	.section	.nv.shared.reserved.0,"aw",@nobits
	.weak		__nv_reservedSMEM_offset_0_alias
	.size		__nv_reservedSMEM_offset_0_alias, 0, 64
	.other		__nv_reservedSMEM_offset_0_alias,@"STO_CUDA_RESERVED_SHARED STV_DEFAULT"
__nv_reservedSMEM_offset_0_alias:
	.zero		0
	.zero		64


//--------------------- .nv.constant0._Z12MatMulKernel6MatrixS_S_ --------------------------
	.section	.nv.constant0._Z12MatMulKernel6MatrixS_S_,"a",@progbits
	.sectionflags	@""
	.align	4
.nv.constant0._Z12MatMulKernel6MatrixS_S_:
	.zero		992


//--------------------- SYMBOLS --------------------------

	.type		.nv.reservedSmem.offset0,@object
	.size		.nv.reservedSmem.offset0,0x4
	.type		.nv.reservedSmem.cap,@object
	.size		.nv.reservedSmem.cap,0x4
